def gluon_mma(
    a_ptr,
    b_ptr,
    c_ptr,
    M: gl.constexpr,
    N: gl.constexpr,
    K: gl.constexpr,
    BLK_A: gl.constexpr,
    BLK_B: gl.constexpr,
    SHARED_A: gl.constexpr,
    SHARED_B: gl.constexpr,
    ACC_LAYOUT: gl.constexpr,
    TMEM_LAYOUT: gl.constexpr,
    USE_TCGEN05: gl.constexpr,
    IS_ASYNC: gl.constexpr,
):
    offs_m = gl.arange(0, M, layout=gl.SliceLayout(1, BLK_A))
    offs_ka = gl.arange(0, K, layout=gl.SliceLayout(0, BLK_A))
    offs_kb = gl.arange(0, K, layout=gl.SliceLayout(1, BLK_B))
    offs_n = gl.arange(0, N, layout=gl.SliceLayout(0, BLK_B))
    a = gl.load(a_ptr + offs_m[:, None] * K + offs_ka[None, :])
    b = gl.load(b_ptr + offs_kb[:, None] * N + offs_n[None, :])
    a_smem = gl.allocate_shared_memory(a.dtype, [M, K], SHARED_A, a)
    b_smem = gl.allocate_shared_memory(b.dtype, [K, N], SHARED_B, b)

    if USE_TCGEN05:
        fence_async_shared()
        bar = gl.allocate_shared_memory(gl.int64, [1], mbarrier.MBarrierLayout())
        mbarrier.init(bar, count=1)
        acc_tmem = allocate_tensor_memory(gl.float32, [M, N], TMEM_LAYOUT)
        tcgen05_mma(a_smem, b_smem, acc_tmem, use_acc=False)
        tcgen05_commit(bar)
        mbarrier.wait(bar, phase=0)
        mbarrier.invalidate(bar)
        acc = acc_tmem.load(ACC_LAYOUT)
    else:
        acc = gl.zeros([M, N], dtype=gl.float32, layout=ACC_LAYOUT)
        acc = hopper.warpgroup_mma(a_smem, b_smem, acc, is_async=IS_ASYNC)
        if IS_ASYNC:
            acc = hopper.warpgroup_mma_wait(num_outstanding=0, deps=[acc])

    out_layout: gl.constexpr = gl.BlockedLayout(
        [1, 1], [1, 32], [gl.num_warps(), 1], [1, 0]
    )
    acc = gl.convert_layout(acc, out_layout)
    offs_cm = gl.arange(0, M, layout=gl.SliceLayout(1, out_layout))
    offs_cn = gl.arange(0, N, layout=gl.SliceLayout(0, out_layout))
    gl.store(c_ptr + offs_cm[:, None] * N + offs_cn[None, :], acc)

# config = {"BLOCK_K": 32, "BLOCK_M": 128, "BLOCK_N": 64, "arch": "sm_100", "dtype": "fp8e4m3", "is_async": 1, "num_warps": 4}
# arch = sm_100


// ===== COMPILED SASS (sm_100a) =====

	.target	sm_100a

	.elftype	@"ET_EXEC"


//--------------------- .note.nv.tkinfo           --------------------------
	.section	.note.nv.tkinfo,"",@"SHT_NOTE"
	.sectionflags	@"SHF_NOTE_NV_TKINFO"
	.tkinfo
        /*0018*/ 	.word	0x00000081
        /*0030*/ 	.string	""
        /*0030*/ 	.string	"ptxas-blackwell"
        /*0030*/ 	.string	"Cuda compilation tools, release 12.9, V12.9.86"
        /*0030*/ 	.string	"Build cuda_12.9.r12.9/compiler.36037853_0"
        /*0030*/ 	.string	"-v  -suppress-debug-info  -lineinfo  -arch sm_100a "



//--------------------- .note.nv.cuver            --------------------------
	.section	.note.nv.cuver,"",@"SHT_NOTE"
	.sectionflags	@"SHF_NOTE_NV_CUVER"
        /*0018*/ 	.short	0x0001
        /*001a*/ 	.short	0x0064
        /*001c*/ 	.short	0x0001
        /*001e*/ 	.short	0x0000
        /*0020*/ 	.short	0x0001
        /*0022*/ 	.short	0x0000


//--------------------- .nv.info                  --------------------------
	.section	.nv.info,"",@"SHT_CUDA_INFO"
	.align	4


	//----- nvinfo : EIATTR_REGCOUNT
	.align		4
        /*0000*/ 	.byte	0x04, 0x2f
        /*0002*/ 	.short	(.L_4 - .L_3)
	.align		4
.L_3:
        /*0004*/ 	.word	index@(gluon_mma)
        /*0008*/ 	.word	0x0000007c


	//----- nvinfo : EIATTR_FRAME_SIZE
	.align		4
.L_4:
        /*000c*/ 	.byte	0x04, 0x11
        /*000e*/ 	.short	(.L_6 - .L_5)
	.align		4
.L_5:
        /*0010*/ 	.word	index@($__internal_2_$__cuda_sm10x_tcgen05_guardrail_trap_unallocated_columns_being_dealloced)
        /*0014*/ 	.word	0x00000000


	//----- nvinfo : EIATTR_FRAME_SIZE
	.align		4
.L_6:
        /*0018*/ 	.byte	0x04, 0x11
        /*001a*/ 	.short	(.L_8 - .L_7)
	.align		4
.L_7:
        /*001c*/ 	.word	index@($__internal_1_$__cuda_sm10x_tcgen05_guardrail_trap_phase_invalid_during_alloc)
        /*0020*/ 	.word	0x00000000


	//----- nvinfo : EIATTR_FRAME_SIZE
	.align		4
.L_8:
        /*0024*/ 	.byte	0x04, 0x11
        /*0026*/ 	.short	(.L_10 - .L_9)
	.align		4
.L_9:
        /*0028*/ 	.word	index@($__internal_0_$__cuda_sm10x_tcgen05_guardrail_trap_col_being_dealloced_not_returned_by_alloc)
        /*002c*/ 	.word	0x00000000


	//----- nvinfo : EIATTR_FRAME_SIZE
	.align		4
.L_10:
        /*0030*/ 	.byte	0x04, 0x11
        /*0032*/ 	.short	(.L_12 - .L_11)
	.align		4
.L_11:
        /*0034*/ 	.word	index@(gluon_mma)
        /*0038*/ 	.word	0x00000000


	//----- nvinfo : EIATTR_MIN_STACK_SIZE
	.align		4
.L_12:
        /*003c*/ 	.byte	0x04, 0x12
        /*003e*/ 	.short	(.L_14 - .L_13)
	.align		4
.L_13:
        /*0040*/ 	.word	index@(gluon_mma)
        /*0044*/ 	.word	0x00000000
.L_14:


//--------------------- .nv.info.gluon_mma        --------------------------
	.section	.nv.info.gluon_mma,"",@"SHT_CUDA_INFO"
	.sectionflags	@""
	.align	4


	//----- nvinfo : EIATTR_CUDA_API_VERSION
	.align		4
        /*0000*/ 	.byte	0x04, 0x37
        /*0002*/ 	.short	(.L_16 - .L_15)
.L_15:
        /*0004*/ 	.word	0x00000081


	//----- nvinfo : EIATTR_KPARAM_INFO
	.align		4
.L_16:
        /*0008*/ 	.byte	0x04, 0x17
        /*000a*/ 	.short	(.L_18 - .L_17)
.L_17:
        /*000c*/ 	.word	0x00000000
        /*0010*/ 	.short	0x0004
        /*0012*/ 	.short	0x0020
        /*0014*/ 	.byte	0x00, 0xf4, 0x21, 0x00


	//----- nvinfo : EIATTR_KPARAM_INFO
	.align		4
.L_18:
        /*0018*/ 	.byte	0x04, 0x17
        /*001a*/ 	.short	(.L_20 - .L_19)
.L_19:
        /*001c*/ 	.word	0x00000000
        /*0020*/ 	.short	0x0003
        /*0022*/ 	.short	0x0018
        /*0024*/ 	.byte	0x00, 0xf4, 0x21, 0x00


	//----- nvinfo : EIATTR_KPARAM_INFO
	.align		4
.L_20:
        /*0028*/ 	.byte	0x04, 0x17
        /*002a*/ 	.short	(.L_22 - .L_21)
.L_21:
        /*002c*/ 	.word	0x00000000
        /*0030*/ 	.short	0x0002
        /*0032*/ 	.short	0x0010
        /*0034*/ 	.byte	0x00, 0xf4, 0x21, 0x00


	//----- nvinfo : EIATTR_KPARAM_INFO
	.align		4
.L_22:
        /*0038*/ 	.byte	0x04, 0x17
        /*003a*/ 	.short	(.L_24 - .L_23)
.L_23:
        /*003c*/ 	.word	0x00000000
        /*0040*/ 	.short	0x0001
        /*0042*/ 	.short	0x0008
        /*0044*/ 	.byte	0x00, 0xf4, 0x21, 0x00


	//----- nvinfo : EIATTR_KPARAM_INFO
	.align		4
.L_24:
        /*0048*/ 	.byte	0x04, 0x17
        /*004a*/ 	.short	(.L_26 - .L_25)
.L_25:
        /*004c*/ 	.word	0x00000000
        /*0050*/ 	.short	0x0000
        /*0052*/ 	.short	0x0000
        /*0054*/ 	.byte	0x00, 0xf4, 0x21, 0x00


	//----- nvinfo : EIATTR_AT_ENTRY_FRAGMENTS
	.align		4
.L_26:
        /*0058*/ 	.byte	0x04, 0x4f
        /*005a*/ 	.short	(.L_28 - .L_27)


	//   ....[0]....
.L_27:
        /*005c*/ 	.word	0x00000004


	//----- nvinfo : EIATTR_RESERVED_SMEM_USED
	.align		4
.L_28:
        /*0060*/ 	.byte	0x01, 0x41
	.zero		2


	//----- nvinfo : EIATTR_SPARSE_MMA_MASK
	.align		4
        /*0064*/ 	.byte	0x03, 0x50
        /*0066*/ 	.short	0x0000


	//----- nvinfo : EIATTR_TCGEN05_1CTA_USED
	.align		4
        /*0068*/ 	.byte	0x01, 0x51
	.zero		2


	//----- nvinfo : EIATTR_MAXREG_COUNT
	.align		4
        /*006c*/ 	.byte	0x03, 0x1b
        /*006e*/ 	.short	0x00ff


	//----- nvinfo : EIATTR_NUM_BARRIERS
	.align		4
        /*0070*/ 	.byte	0x02, 0x4c
        /*0072*/ 	.byte	0x01
	.zero		1


	//----- nvinfo : EIATTR_INT_WARP_WIDE_INSTR_OFFSETS
	.align		4
        /*0074*/ 	.byte	0x04, 0x31
        /*0076*/ 	.short	(.L_30 - .L_29)


	//   ....[0]....
.L_29:
        /*0078*/ 	.word	0x000013c0


	//   ....[1]....
        /*007c*/ 	.word	0x000013d0


	//   ....[2]....
        /*0080*/ 	.word	0x00001870


	//   ....[3]....
        /*0084*/ 	.word	0x00001880


	//   ....[4]....
        /*0088*/ 	.word	0x00002b60


	//   ....[5]....
        /*008c*/ 	.word	0x00002bb0


	//----- nvinfo : EIATTR_COOP_GROUP_MASK_REGIDS
	.align		4
.L_30:
        /*0090*/ 	.byte	0x04, 0x29
        /*0092*/ 	.short	(.L_32 - .L_31)


	//   ....[0]....
.L_31:
        /*0094*/ 	.word	0xffffffff


	//   ....[1]....
        /*0098*/ 	.word	0xffffffff


	//   ....[2]....
        /*009c*/ 	.word	0xffffffff


	//   ....[3]....
        /*00a0*/ 	.word	0xffffffff


	//----- nvinfo : EIATTR_COOP_GROUP_INSTR_OFFSETS
	.align		4
.L_32:
        /*00a4*/ 	.byte	0x04, 0x28
        /*00a6*/ 	.short	(.L_34 - .L_33)


	//   ....[0]....
.L_33:
        /*00a8*/ 	.word	0x00000050


	//   ....[1]....
        /*00ac*/ 	.word	0x00000310


	//   ....[2]....
        /*00b0*/ 	.word	0x000029f0


	//   ....[3]....
        /*00b4*/ 	.word	0x00002c60


	//----- nvinfo : EIATTR_VRC_CTA_INIT_COUNT
	.align		4
.L_34:
        /*00b8*/ 	.byte	0x02, 0x4a
        /*00ba*/ 	.byte	0x80
	.zero		1


	//----- nvinfo : EIATTR_MBARRIER_INSTR_OFFSETS
	.align		4
        /*00bc*/ 	.byte	0x04, 0x39
        /*00be*/ 	.short	(.L_36 - .L_35)


	//   ....[0]....
.L_35:
        /*00c0*/ 	.word	0x00001720
        /*00c4*/ 	.word	0x000000ff
        /*00c8*/ 	.word	0x00001800
        /*00cc*/ 	.short	0x0100
        /*00ce*/ 	.byte	0x0a
	.zero		1


	//   ....[1]....
        /*00d0*/ 	.word	0x000018f0
        /*00d4*/ 	.word	0x000000ff
        /*00d8*/ 	.word	0x00001800
        /*00dc*/ 	.short	0x010a
        /*00de*/ 	.byte	0x0a
	.zero		1


	//   ....[2]....
        /*00e0*/ 	.word	0x00001a30
        /*00e4*/ 	.word	0x000000ff
        /*00e8*/ 	.word	0x00001800
        /*00ec*/ 	.short	0x0108
        /*00ee*/ 	.byte	0x0a
	.zero		1


	//   ....[3]....
        /*00f0*/ 	.word	0x00002c80
        /*00f4*/ 	.word	0x000000ff
        /*00f8*/ 	.word	0x00001800
        /*00fc*/ 	.short	0x010a
        /*00fe*/ 	.byte	0x0a
	.zero		1


	//----- nvinfo : EIATTR_NUM_MBARRIERS
	.align		4
.L_36:
        /*0100*/ 	.byte	0x03, 0x38
        /*0102*/ 	.short	0x0001


	//----- nvinfo : EIATTR_EXIT_INSTR_OFFSETS
	.align		4
        /*0104*/ 	.byte	0x04, 0x1c
        /*0106*/ 	.short	(.L_38 - .L_37)


	//   ....[0]....
.L_37:
        /*0108*/ 	.word	0x00002c70


	//----- nvinfo : EIATTR_REQNTID
	.align		4
.L_38:
        /*010c*/ 	.byte	0x04, 0x10
        /*010e*/ 	.short	(.L_40 - .L_39)
.L_39:
        /*0110*/ 	.word	0x00000080
        /*0114*/ 	.word	0x00000001
        /*0118*/ 	.word	0x00000001


	//----- nvinfo : EIATTR_CRS_STACK_SIZE
	.align		4
.L_40:
        /*011c*/ 	.byte	0x04, 0x1e
        /*011e*/ 	.short	(.L_42 - .L_41)
.L_41:
        /*0120*/ 	.word	0x00000000


	//----- nvinfo : EIATTR_CBANK_PARAM_SIZE
	.align		4
.L_42:
        /*0124*/ 	.byte	0x03, 0x19
        /*0126*/ 	.short	0x0028


	//----- nvinfo : EIATTR_PARAM_CBANK
	.align		4
        /*0128*/ 	.byte	0x04, 0x0a
        /*012a*/ 	.short	(.L_44 - .L_43)
	.align		4
.L_43:
        /*012c*/ 	.word	index@(.nv.constant0.gluon_mma)
        /*0130*/ 	.short	0x0380
        /*0132*/ 	.short	0x0028


	//----- nvinfo : EIATTR_SW_WAR
	.align		4
.L_44:
        /*0134*/ 	.byte	0x04, 0x36
        /*0136*/ 	.short	(.L_46 - .L_45)
.L_45:
        /*0138*/ 	.word	0x00000008
.L_46:


//--------------------- .nv.compat                --------------------------
	.section	.nv.compat,"",@"SHT_CUDA_COMPAT_INFO"
	.align	4
        /*0000*/ 	.byte	0x02, 0x02, 0x02, 0x00, 0x02, 0x05, 0x05, 0x00, 0x02, 0x03, 0x00, 0x00, 0x02, 0x06, 0x01, 0x00


//--------------------- .nv.callgraph             --------------------------
	.section	.nv.callgraph,"",@"SHT_CUDA_CALLGRAPH"
	.align	4
	.sectionentsize	8
	.align		4
        /*0000*/ 	.word	0x00000000
	.align		4
        /*0004*/ 	.word	0xffffffff
	.align		4
        /*0008*/ 	.word	0x00000000
	.align		4
        /*000c*/ 	.word	0xfffffffe
	.align		4
        /*0010*/ 	.word	0x00000000
	.align		4
        /*0014*/ 	.word	0xfffffffd
	.align		4
        /*0018*/ 	.word	0x00000000
	.align		4
        /*001c*/ 	.word	0xfffffffc


//--------------------- .text.gluon_mma           --------------------------
	.section	.text.gluon_mma,"ax",@progbits
	.align	128
        .global         gluon_mma
        .type           gluon_mma,@function
        .size           gluon_mma,(.L_x_15 - gluon_mma)
        .other          gluon_mma,@"STO_CUDA_ENTRY STV_DEFAULT"
gluon_mma:
.text.gluon_mma:
[----:B------:R-:W0:Y:S01]  /*0000*/  LDC R1, c[0x0][0x37c] ;  /* 0x0000df00ff017b82 */ /* 0x000e220000000800 */
[----:B------:R-:W1:Y:S02]  /*0010*/  S2R R81, SR_TID.X ;  /* 0x0000000000517919 */ /* 0x000e640000002100 */
[----:B-1----:R-:W-:-:S13]  /*0020*/  ISETP.GE.U32.AND P1, PT, R81, 0x20, PT ;  /* 0x000000205100780c */ /* 0x002fda0003f26070 */
[----:B------:R-:W-:Y:S05]  /*0030*/  @P1 BRA `(.L_x_0) ;  /* 0x0000000000b81947 */ /* 0x000fea0003800000 */
[----:B------:R-:W1:Y:S01]  /*0040*/  S2UR UR6, SR_CgaCtaId ;  /* 0x00000000000679c3 */ /* 0x000e620000008800 */
[----:B------:R-:W-:Y:S01]  /*0050*/  NOP ;  /* 0x0000000000007918 */ /* 0x000fe20000000000 */
[----:B------:R-:W-:Y:S02]  /*0060*/  UMOV UR4, 0x40 ;  /* 0x0000004000047882 */ /* 0x000fe40000000000 */
[----:B-1----:R-:W-:-:S09]  /*0070*/  ULEA UR4, UR6, UR4, 0x18 ;  /* 0x0000000406047291 */ /* 0x002fd2000f8ec0ff */
[----:B------:R-:W1:Y:S01]  /*0080*/  LDS.U8 R0, [UR4] ;  /* 0x00000004ff007984 */ /* 0x000e620008000000 */
[----:B------:R-:W-:Y:S02]  /*0090*/  UMOV UR4, 0x400 ;  /* 0x0000040000047882 */ /* 0x000fe40000000000 */
[----:B------:R-:W-:Y:S01]  /*00a0*/  ULEA UR4, UR6, UR4, 0x18 ;  /* 0x0000000406047291 */ /* 0x000fe2000f8ec0ff */
[----:B-1----:R-:W-:-:S13]  /*00b0*/  ISETP.NE.AND P0, PT, R0, RZ, PT ;  /* 0x000000ff0000720c */ /* 0x002fda0003f05270 */
[----:B------:R-:W-:Y:S05]  /*00c0*/  @P0 BRA `(.L_x_1) ;  /* 0x00000000007c0947 */ /* 0x000fea0003800000 */
[----:B------:R-:W-:-:S13]  /*00d0*/  ELECT P0, URZ, PT ;  /* 0x0000000000ff782f */ /* 0x000fda0003800000 */
[----:B------:R-:W-:Y:S05]  /*00e0*/  @!P0 BRA `(.L_x_2) ;  /* 0x0000000000848947 */ /* 0x000fea0003800000 */
[----:B------:R-:W-:Y:S01]  /*00f0*/  UMOV UR5, 0x2 ;  /* 0x0000000200057882 */ /* 0x000fe20000000000 */
[----:B------:R-:W-:Y:S02]  /*0100*/  IMAD.MOV.U32 R4, RZ, RZ, 0x1 ;  /* 0x00000001ff047424 */ /* 0x000fe400078e00ff */
[----:B------:R-:W-:Y:S02]  /*0110*/  IMAD.MOV.U32 R5, RZ, RZ, 0x3 ;  /* 0x00000003ff057424 */ /* 0x000fe400078e00ff */
[----:B------:R-:W-:Y:S04]  /*0120*/  DEPBAR.LE SB1, 0x36 ;  /* 0x00009d800000791a */ /* 0x000fe80000000000 */
[----:B------:R-:W1:Y:S02]  /*0130*/  UTCATOMSWS.FIND_AND_SET.ALIGN UP0, UR5, UR5 ;  /* 0x00000005000575e3 */ /* 0x000e640008000800 */
[----:B-1----:R-:W-:-:S04]  /*0140*/  PLOP3.LUT P0, PT, PT, PT, UP0, 0x80, 0x8 ;  /* 0x000000000008781c */ /* 0x002fc80003f0f008 */
[----:B------:R-:W-:-:S04]  /*0150*/  SEL R0, RZ, 0xffffffff, !P0 ;  /* 0xffffffffff007807 */ /* 0x000fc80004000000 */
[----:B------:R-:W-:Y:S01]  /*0160*/  ISETP.NE.AND P0, PT, R0, RZ, PT ;  /* 0x000000ff0000720c */ /* 0x000fe20003f05270 */
[----:B------:R-:W-:-:S12]  /*0170*/  IMAD.U32 R0, RZ, RZ, UR5 ;  /* 0x00000005ff007e24 */ /* 0x000fd8000f8e00ff */
[----:B------:R-:W-:Y:S05]  /*0180*/  @P0 BRA `(.L_x_3) ;  /* 0x0000000000240947 */ /* 0x000fea0003800000 */
.L_x_4:
[----:B------:R-:W-:Y:S05]  /*0190*/  NANOSLEEP 0x64 ;  /* 0x000000640000795d */ /* 0x000fea0003800000 */
[----:B------:R-:W-:-:S05]  /*01a0*/  UMOV UR5, 0x2 ;  /* 0x0000000200057882 */ /* 0x000fca0000000000 */
[----:B------:R-:W-:Y:S04]  /*01b0*/  DEPBAR.LE SB1, 0x36 ;  /* 0x00009d800000791a */ /* 0x000fe80000000000 */
[----:B------:R-:W1:Y:S02]  /*01c0*/  UTCATOMSWS.FIND_AND_SET.ALIGN UP0, UR5, UR5 ;  /* 0x00000005000575e3 */ /* 0x000e640008000800 */
[----:B-1----:R-:W-:-:S04]  /*01d0*/  PLOP3.LUT P0, PT, PT, PT, UP0, 0x80, 0x8 ;  /* 0x000000000008781c */ /* 0x002fc80003f0f008 */
[----:B------:R-:W-:-:S04]  /*01e0*/  SEL R0, RZ, 0xffffffff, !P0 ;  /* 0xffffffffff007807 */ /* 0x000fc80004000000 */
[----:B------:R-:W-:Y:S01]  /*01f0*/  ISETP.NE.AND P0, PT, R0, RZ, PT ;  /* 0x000000ff0000720c */ /* 0x000fe20003f05270 */
[----:B------:R-:W-:-:S12]  /*0200*/  IMAD.U32 R0, RZ, RZ, UR5 ;  /* 0x00000005ff007e24 */ /* 0x000fd8000f8e00ff */
[----:B------:R-:W-:Y:S05]  /*0210*/  @!P0 BRA `(.L_x_4) ;  /* 0xfffffffc00dc8947 */ /* 0x000fea000383ffff */
.L_x_3:
[C---:B------:R-:W-:Y:S01]  /*0220*/  VIADD R3, R0.reuse, 0x10 ;  /* 0x0000001000037836 */ /* 0x040fe20000000000 */
[----:B------:R-:W-:Y:S01]  /*0230*/  UMOV UR5, 0x50 ;  /* 0x0000005000057882 */ /* 0x000fe20000000000 */
[----:B------:R-:W-:Y:S01]  /*0240*/  SHF.L.U32 R2, R5, R0, RZ ;  /* 0x0000000005027219 */ /* 0x000fe200000006ff */
[----:B------:R-:W-:Y:S01]  /*0250*/  ULEA UR5, UR6, UR5, 0x18 ;  /* 0x0000000506057291 */ /* 0x000fe2000f8ec0ff */
[----:B------:R-:W-:Y:S01]  /*0260*/  IMAD.SHL.U32 R0, R0, 0x20, RZ ;  /* 0x0000002000007824 */ /* 0x000fe200078e00ff */
[----:B------:R-:W-:-:S04]  /*0270*/  SHF.L.U32 R3, R4, R3, RZ ;  /* 0x0000000304037219 */ /* 0x000fc800000006ff */
[----:B------:R-:W-:-:S05]  /*0280*/  LOP3.LUT R2, R3, R2, RZ, 0xfc, !PT ;  /* 0x0000000203027212 */ /* 0x000fca00078efcff */
[----:B------:R1:W-:Y:S04]  /*0290*/  ATOMS.OR RZ, [UR5], R2 ;  /* 0x00000002ffff798c */ /* 0x0003e8000b000005 */
[----:B------:R1:W-:Y:S01]  /*02a0*/  STS [UR4], R0 ;  /* 0x00000000ff007988 */ /* 0x0003e20008000804 */
[----:B------:R-:W-:Y:S05]  /*02b0*/  BRA `(.L_x_2) ;  /* 0x0000000000107947 */ /* 0x000fea0003800000 */
.L_x_1:
[----:B------:R-:W-:Y:S01]  /*02c0*/  IMAD.MOV.U32 R0, RZ, RZ, -0x1 ;  /* 0xffffffffff007424 */ /* 0x000fe200078e00ff */
[----:B------:R-:W-:-:S04]  /*02d0*/  MOV R2, 0x300 ;  /* 0x0000030000027802 */ /* 0x000fc80000000f00 */
[----:B------:R1:W-:Y:S03]  /*02e0*/  STS [UR4], R0 ;  /* 0x00000000ff007988 */ /* 0x0003e60008000804 */
[----:B01----:R-:W-:Y:S05]  /*02f0*/  CALL.REL.NOINC `($__internal_1_$__cuda_sm10x_tcgen05_guardrail_trap_phase_invalid_during_alloc) ;  /* 0x0000002800787944 */ /* 0x003fea0003c00000 */
.L_x_2:
[----:B------:R-:W-:Y:S05]  /*0300*/  WARPSYNC.ALL ;  /* 0x0000000000007948 */ /* 0x000fea0003800000 */
[----:B------:R-:W-:Y:S01]  /*0310*/  NOP ;  /* 0x0000000000007918 */ /* 0x000fe20000000000 */
.L_x_0:
[----:B------:R-:W2:Y:S08]  /*0320*/  S2UR UR9, SR_CgaCtaId ;  /* 0x00000000000979c3 */ /* 0x000eb00000008800 */
[----:B------:R-:W-:Y:S01]  /*0330*/  BAR.SYNC.DEFER_BLOCKING 0x0 ;  /* 0x0000000000007b1d */ /* 0x000fe20000010000 */
[----:B------:R-:W-:Y:S02]  /*0340*/  SHF.R.U32.HI R92, RZ, 0x5, R81 ;  /* 0x00000005ff5c7819 */ /* 0x000fe40000011651 */
[----:B------:R-:W-:-:S02]  /*0350*/  LOP3.LUT R105, R81, 0x1f, RZ, 0xc0, !PT ;  /* 0x0000001f51697812 */ /* 0x000fc400078ec0ff */
[----:B------:R-:W-:Y:S01]  /*0360*/  LOP3.LUT R80, R81, 0x60, RZ, 0xc0, !PT ;  /* 0x0000006051507812 */ /* 0x000fe200078ec0ff */
[----:B------:R-:W-:Y:S01]  /*0370*/  UMOV UR4, 0x400 ;  /* 0x0000040000047882 */ /* 0x000fe20000000000 */
[----:B------:R-:W3:Y:S01]  /*0380*/  LDCU.64 UR6, c[0x0][0x380] ;  /* 0x00007000ff0677ac */ /* 0x000ee20008000a00 */
[----:B------:R-:W-:Y:S01]  /*0390*/  SGXT.U32 R92, R92, 0x2 ;  /* 0x000000025c5c781a */ /* 0x000fe20000000000 */
[----:B------:R-:W4:Y:S03]  /*03a0*/  LDCU.64 UR12, c[0x0][0x358] ;  /* 0x00006b00ff0c77ac */ /* 0x000f260008000a00 */
[C---:B------:R-:W-:Y:S02]  /*03b0*/  LOP3.LUT R103, R92.reuse, 0x8, RZ, 0xfc, !PT ;  /* 0x000000085c677812 */ /* 0x040fe400078efcff */
[----:B------:R-:W-:Y:S01]  /*03c0*/  LOP3.LUT R101, R92, 0x10, RZ, 0xfc, !PT ;  /* 0x000000105c657812 */ /* 0x000fe200078efcff */
[----:B--2---:R-:W-:Y:S01]  /*03d0*/  ULEA UR10, UR9, UR4, 0x18 ;  /* 0x00000004090a7291 */ /* 0x004fe2000f8ec0ff */
[----:B-1-3--:R-:W-:-:S02]  /*03e0*/  IADD3 R2, P0, P2, R105, UR6, R80 ;  /* 0x0000000669027c10 */ /* 0x00afc4000fa1e050 */
[C---:B------:R-:W-:Y:S02]  /*03f0*/  LOP3.LUT R99, R92.reuse, 0x18, RZ, 0xfc, !PT ;  /* 0x000000185c637812 */ /* 0x040fe400078efcff */
[----:B------:R-:W-:Y:S02]  /*0400*/  LOP3.LUT R76, R92, 0x20, RZ, 0xfc, !PT ;  /* 0x000000205c4c7812 */ /* 0x000fe400078efcff */
[----:B------:R-:W-:Y:S02]  /*0410*/  IADD3.X R3, PT, PT, RZ, UR7, RZ, P0, P2 ;  /* 0x00000007ff037c10 */ /* 0x000fe400087e44ff */
[----:B------:R-:W1:Y:S01]  /*0420*/  LDS R53, [UR10] ;  /* 0x0000000aff357984 */ /* 0x000e620008000800 */
[----:B------:R-:W-:Y:S01]  /*0430*/  BAR.SYNC.DEFER_BLOCKING 0x0 ;  /* 0x0000000000007b1d */ /* 0x000fe20000010000 */
[----:B------:R-:W-:Y:S02]  /*0440*/  LEA R4, P6, R103, UR6, 0x5 ;  /* 0x0000000667047c11 */ /* 0x000fe4000f8c28ff */
[----:B------:R-:W-:-:S02]  /*0450*/  LEA R6, P0, R101, UR6, 0x5 ;  /* 0x0000000665067c11 */ /* 0x000fc4000f8028ff */
[----:B------:R-:W-:Y:S02]  /*0460*/  LEA R8, P2, R99, UR6, 0x5 ;  /* 0x0000000663087c11 */ /* 0x000fe4000f8428ff */
[----:B------:R-:W-:Y:S02]  /*0470*/  LEA R0, P3, R76, UR6, 0x5 ;  /* 0x000000064c007c11 */ /* 0x000fe4000f8628ff */
[----:B------:R-:W-:Y:S02]  /*0480*/  LEA.HI.X R5, R103, UR7, RZ, 0x5, P6 ;  /* 0x0000000767057c11 */ /* 0x000fe4000b0f2cff */
[----:B------:R-:W-:Y:S02]  /*0490*/  LEA.HI.X R7, R101, UR7, RZ, 0x5, P0 ;  /* 0x0000000765077c11 */ /* 0x000fe400080f2cff */
[C---:B------:R-:W-:Y:S02]  /*04a0*/  IADD3 R6, P5, PT, R105.reuse, R6, RZ ;  /* 0x0000000669067210 */ /* 0x040fe40007fbe0ff */
[----:B------:R-:W-:-:S02]  /*04b0*/  IADD3 R8, P6, PT, R105, R8, RZ ;  /* 0x0000000869087210 */ /* 0x000fc40007fde0ff */
[----:B------:R-:W-:Y:S02]  /*04c0*/  IADD3 R4, P4, PT, R105, R4, RZ ;  /* 0x0000000469047210 */ /* 0x000fe40007f9e0ff */
[C---:B------:R-:W-:Y:S01]  /*04d0*/  LOP3.LUT R74, R92.reuse, 0x30, RZ, 0xfc, !PT ;  /* 0x000000305c4a7812 */ /* 0x040fe200078efcff */
[----:B----4-:R2:W5:Y:S01]  /*04e0*/  LDG.E.U8 R21, desc[UR12][R2.64] ;  /* 0x0000000c02157981 */ /* 0x010562000c1e1100 */
[C---:B------:R-:W-:Y:S01]  /*04f0*/  LOP3.LUT R75, R92.reuse, 0x28, RZ, 0xfc, !PT ;  /* 0x000000285c4b7812 */ /* 0x040fe200078efcff */
[----:B------:R-:W-:Y:S01]  /*0500*/  IMAD.X R7, RZ, RZ, R7, P5 ;  /* 0x000000ffff077224 */ /* 0x000fe200028e0607 */
[C---:B------:R-:W-:Y:S01]  /*0510*/  LOP3.LUT R72, R92.reuse, 0x40, RZ, 0xfc, !PT ;  /* 0x000000405c487812 */ /* 0x040fe200078efcff */
[----:B------:R-:W-:Y:S01]  /*0520*/  IMAD.X R5, RZ, RZ, R5, P4 ;  /* 0x000000ffff057224 */ /* 0x000fe200020e0605 */
[----:B------:R-:W-:Y:S02]  /*0530*/  LOP3.LUT R73, R92, 0x38, RZ, 0xfc, !PT ;  /* 0x000000385c497812 */ /* 0x000fe400078efcff */
[----:B------:R3:W5:Y:S01]  /*0540*/  LDG.E.U8 R25, desc[UR12][R6.64] ;  /* 0x0000000c06197981 */ /* 0x000762000c1e1100 */
[----:B--2---:R-:W-:-:S03]  /*0550*/  LEA.HI.X R3, R99, UR7, RZ, 0x5, P2 ;  /* 0x0000000763037c11 */ /* 0x004fc600090f2cff */
[----:B------:R2:W5:Y:S01]  /*0560*/  LDG.E.U8 R23, desc[UR12][R4.64] ;  /* 0x0000000c04177981 */ /* 0x000562000c1e1100 */
[----:B------:R-:W-:Y:S02]  /*0570*/  IADD3 R2, P0, PT, R105, R0, RZ ;  /* 0x0000000069027210 */ /* 0x000fe40007f1e0ff */
[----:B------:R-:W-:Y:S01]  /*0580*/  LEA.HI.X R0, R76, UR7, RZ, 0x5, P3 ;  /* 0x000000074c007c11 */ /* 0x000fe200098f2cff */
[----:B------:R-:W-:Y:S01]  /*0590*/  IMAD.X R9, RZ, RZ, R3, P6 ;  /* 0x000000ffff097224 */ /* 0x000fe200030e0603 */
[----:B------:R-:W-:-:S03]  /*05a0*/  LEA R14, P6, R75, UR6, 0x5 ;  /* 0x000000064b0e7c11 */ /* 0x000fc6000f8c28ff */
[----:B------:R-:W-:Y:S01]  /*05b0*/  IMAD.X R3, RZ, RZ, R0, P0 ;  /* 0x000000ffff037224 */ /* 0x000fe200000e0600 */
[----:B------:R-:W-:Y:S01]  /*05c0*/  LEA R12, P0, R74, UR6, 0x5 ;  /* 0x000000064a0c7c11 */ /* 0x000fe2000f8028ff */
[----:B------:R4:W5:Y:S01]  /*05d0*/  LDG.E.U8 R27, desc[UR12][R8.64] ;  /* 0x0000000c081b7981 */ /* 0x000962000c1e1100 */
[----:B------:R-:W-:Y:S02]  /*05e0*/  LEA R0, P3, R72, UR6, 0x5 ;  /* 0x0000000648007c11 */ /* 0x000fe4000f8628ff */
[----:B------:R-:W-:Y:S01]  /*05f0*/  LEA R10, P2, R73, UR6, 0x5 ;  /* 0x00000006490a7c11 */ /* 0x000fe2000f8428ff */
[----:B------:R0:W5:Y:S01]  /*0600*/  LDG.E.U8 R29, desc[UR12][R2.64] ;  /* 0x0000000c021d7981 */ /* 0x000162000c1e1100 */
[----:B---3--:R-:W-:Y:S02]  /*0610*/  LEA.HI.X R7, R74, UR7, RZ, 0x5, P0 ;  /* 0x000000074a077c11 */ /* 0x008fe400080f2cff */
[----:B--2---:R-:W-:Y:S02]  /*0620*/  IADD3 R4, P4, PT, R105, R14, RZ ;  /* 0x0000000e69047210 */ /* 0x004fe40007f9e0ff */
[----:B------:R-:W-:-:S02]  /*0630*/  LEA.HI.X R5, R75, UR7, RZ, 0x5, P6 ;  /* 0x000000074b057c11 */ /* 0x000fc4000b0f2cff */
[C---:B----4-:R-:W-:Y:S02]  /*0640*/  IADD3 R8, P0, PT, R105.reuse, R0, RZ ;  /* 0x0000000069087210 */ /* 0x050fe40007f1e0ff */
[C---:B------:R-:W-:Y:S02]  /*0650*/  IADD3 R6, P5, PT, R105.reuse, R12, RZ ;  /* 0x0000000c69067210 */ /* 0x040fe40007fbe0ff */
[----:B0-----:R-:W-:Y:S02]  /*0660*/  IADD3 R2, P6, PT, R105, R10, RZ ;  /* 0x0000000a69027210 */ /* 0x001fe40007fde0ff */
[----:B------:R-:W-:Y:S02]  /*0670*/  LEA.HI.X R3, R73, UR7, RZ, 0x5, P2 ;  /* 0x0000000749037c11 */ /* 0x000fe400090f2cff */
[----:B------:R-:W-:Y:S02]  /*0680*/  LEA.HI.X R0, R72, UR7, RZ, 0x5, P3 ;  /* 0x0000000748007c11 */ /* 0x000fe400098f2cff */
[C---:B------:R-:W-:Y:S01]  /*0690*/  LOP3.LUT R71, R92.reuse, 0x48, RZ, 0xfc, !PT ;  /* 0x000000485c477812 */ /* 0x040fe200078efcff */
[----:B------:R-:W-:Y:S01]  /*06a0*/  IMAD.X R5, RZ, RZ, R5, P4 ;  /* 0x000000ffff057224 */ /* 0x000fe200020e0605 */
[----:B------:R-:W-:-:S02]  /*06b0*/  LOP3.LUT R70, R92, 0x50, RZ, 0xfc, !PT ;  /* 0x000000505c467812 */ /* 0x000fc400078efcff */
[C---:B------:R-:W-:Y:S01]  /*06c0*/  LOP3.LUT R69, R92.reuse, 0x58, RZ, 0xfc, !PT ;  /* 0x000000585c457812 */ /* 0x040fe200078efcff */
[----:B------:R-:W-:Y:S01]  /*06d0*/  IMAD.X R7, RZ, RZ, R7, P5 ;  /* 0x000000ffff077224 */ /* 0x000fe200028e0607 */
[----:B------:R-:W-:Y:S01]  /*06e0*/  LOP3.LUT R68, R92, 0x60, RZ, 0xfc, !PT ;  /* 0x000000605c447812 */ /* 0x000fe200078efcff */
[----:B------:R-:W-:Y:S01]  /*06f0*/  IMAD.X R3, RZ, RZ, R3, P6 ;  /* 0x000000ffff037224 */ /* 0x000fe200030e0603 */
[----:B------:R-:W-:Y:S01]  /*0700*/  LEA R14, P6, R71, UR6, 0x5 ;  /* 0x00000006470e7c11 */ /* 0x000fe2000f8c28ff */
[----:B------:R-:W-:Y:S01]  /*0710*/  IMAD.X R9, RZ, RZ, R0, P0 ;  /* 0x000000ffff097224 */ /* 0x000fe200000e0600 */
[----:B------:R-:W-:Y:S01]  /*0720*/  LEA R12, P0, R70, UR6, 0x5 ;  /* 0x00000006460c7c11 */ /* 0x000fe2000f8028ff */
[----:B------:R0:W5:Y:S01]  /*0730*/  LDG.E.U8 R31, desc[UR12][R4.64] ;  /* 0x0000000c041f7981 */ /* 0x000162000c1e1100 */
[----:B------:R-:W-:Y:S02]  /*0740*/  LEA R0, P2, R69, UR6, 0x5 ;  /* 0x0000000645007c11 */ /* 0x000fe4000f8428ff */
[----:B------:R-:W-:Y:S01]  /*0750*/  LEA R10, P3, R68, UR6, 0x5 ;  /* 0x00000006440a7c11 */ /* 0x000fe2000f8628ff */
[----:B------:R2:W5:Y:S04]  /*0760*/  LDG.E.U8 R33, desc[UR12][R6.64] ;  /* 0x0000000c06217981 */ /* 0x000568000c1e1100 */
[----:B------:R3:W5:Y:S01]  /*0770*/  LDG.E.U8 R35, desc[UR12][R2.64] ;  /* 0x0000000c02237981 */ /* 0x000762000c1e1100 */
[----:B0-----:R-:W-:-:S03]  /*0780*/  LEA.HI.X R5, R71, UR7, RZ, 0x5, P6 ;  /* 0x0000000747057c11 */ /* 0x001fc6000b0f2cff */
[----:B------:R0:W5:Y:S01]  /*0790*/  LDG.E.U8 R37, desc[UR12][R8.64] ;  /* 0x0000000c08257981 */ /* 0x000162000c1e1100 */
[C---:B------:R-:W-:Y:S02]  /*07a0*/  IADD3 R4, P4, PT, R105.reuse, R14, RZ ;  /* 0x0000000e69047210 */ /* 0x040fe40007f9e0ff */
[----:B--2---:R-:W-:Y:S02]  /*07b0*/  IADD3 R6, P5, PT, R105, R12, RZ ;  /* 0x0000000c69067210 */ /* 0x004fe40007fbe0ff */
[----:B---3--:R-:W-:Y:S02]  /*07c0*/  LEA.HI.X R3, R70, UR7, RZ, 0x5, P0 ;  /* 0x0000000746037c11 */ /* 0x008fe400080f2cff */
[----:B------:R-:W-:Y:S02]  /*07d0*/  LEA.HI.X R2, R69, UR7, RZ, 0x5, P2 ;  /* 0x0000000745027c11 */ /* 0x000fe400090f2cff */
[C---:B0-----:R-:W-:Y:S02]  /*07e0*/  IADD3 R8, P6, PT, R105.reuse, R0, RZ ;  /* 0x0000000069087210 */ /* 0x041fe40007fde0ff */
[----:B------:R-:W-:-:S02]  /*07f0*/  IADD3 R10, P0, PT, R105, R10, RZ ;  /* 0x0000000a690a7210 */ /* 0x000fc40007f1e0ff */
[----:B------:R-:W-:Y:S01]  /*0800*/  LEA.HI.X R0, R68, UR7, RZ, 0x5, P3 ;  /* 0x0000000744007c11 */ /* 0x000fe200098f2cff */
[----:B------:R-:W-:Y:S02]  /*0810*/  IMAD.X R5, RZ, RZ, R5, P4 ;  /* 0x000000ffff057224 */ /* 0x000fe400020e0605 */
[----:B------:R-:W-:Y:S01]  /*0820*/  IMAD.X R7, RZ, RZ, R3, P5 ;  /* 0x000000ffff077224 */ /* 0x000fe200028e0603 */
[C---:B------:R-:W-:Y:S01]  /*0830*/  LOP3.LUT R3, R92.reuse, 0x68, RZ, 0xfc, !PT ;  /* 0x000000685c037812 */ /* 0x040fe200078efcff */
[----:B------:R-:W-:Y:S01]  /*0840*/  IMAD.X R9, RZ, RZ, R2, P6 ;  /* 0x000000ffff097224 */ /* 0x000fe200030e0602 */
[C---:B------:R-:W-:Y:S01]  /*0850*/  LOP3.LUT R2, R92.reuse, 0x70, RZ, 0xfc, !PT ;  /* 0x000000705c027812 */ /* 0x040fe200078efcff */
[----:B------:R-:W-:Y:S01]  /*0860*/  IMAD.X R11, RZ, RZ, R0, P0 ;  /* 0x000000ffff0b7224 */ /* 0x000fe200000e0600 */
[C---:B------:R-:W-:Y:S01]  /*0870*/  LOP3.LUT R0, R92.reuse, 0x78, RZ, 0xfc, !PT ;  /* 0x000000785c007812 */ /* 0x040fe200078efcff */
[----:B------:R0:W5:Y:S01]  /*0880*/  LDG.E.U8 R39, desc[UR12][R4.64] ;  /* 0x0000000c04277981 */ /* 0x000162000c1e1100 */
[----:B------:R-:W-:-:S02]  /*0890*/  LOP3.LUT R104, R92, 0x4, RZ, 0xfc, !PT ;  /* 0x000000045c687812 */ /* 0x000fc400078efcff */
[----:B------:R-:W-:Y:S01]  /*08a0*/  LEA R14, P6, R3, UR6, 0x5 ;  /* 0x00000006030e7c11 */ /* 0x000fe2000f8c28ff */
[----:B------:R2:W5:Y:S01]  /*08b0*/  LDG.E.U8 R41, desc[UR12][R6.64] ;  /* 0x0000000c06297981 */ /* 0x000562000c1e1100 */
[----:B------:R-:W-:Y:S02]  /*08c0*/  LEA R12, P0, R2, UR6, 0x5 ;  /* 0x00000006020c7c11 */ /* 0x000fe4000f8028ff */
[----:B------:R-:W-:Y:S01]  /*08d0*/  LEA R16, P3, R104, UR6, 0x5 ;  /* 0x0000000668107c11 */ /* 0x000fe2000f8628ff */
[----:B------:R3:W5:Y:S01]  /*08e0*/  LDG.E.U8 R43, desc[UR12][R8.64] ;  /* 0x0000000c082b7981 */ /* 0x000762000c1e1100 */
[----:B0-----:R-:W-:-:S03]  /*08f0*/  LEA R4, P2, R0, UR6, 0x5 ;  /* 0x0000000600047c11 */ /* 0x001fc6000f8428ff */
[----:B------:R0:W5:Y:S01]  /*0900*/  LDG.E.U8 R45, desc[UR12][R10.64] ;  /* 0x0000000c0a2d7981 */ /* 0x000162000c1e1100 */
[----:B--2---:R-:W-:Y:S02]  /*0910*/  LEA.HI.X R7, R3, UR7, RZ, 0x5, P6 ;  /* 0x0000000703077c11 */ /* 0x004fe4000b0f2cff */
[C---:B------:R-:W-:Y:S02]  /*0920*/  IADD3 R6, P4, PT, R105.reuse, R14, RZ ;  /* 0x0000000e69067210 */ /* 0x040fe40007f9e0ff */
[C---:B---3--:R-:W-:Y:S02]  /*0930*/  IADD3 R8, P5, PT, R105.reuse, R12, RZ ;  /* 0x0000000c69087210 */ /* 0x048fe40007fbe0ff */
[----:B------:R-:W-:Y:S02]  /*0940*/  LEA.HI.X R9, R2, UR7, RZ, 0x5, P0 ;  /* 0x0000000702097c11 */ /* 0x000fe400080f2cff */
[----:B0-----:R-:W-:Y:S02]  /*0950*/  IADD3 R10, P6, PT, R105, R4, RZ ;  /* 0x00000004690a7210 */ /* 0x001fe40007fde0ff */
[----:B------:R-:W-:-:S02]  /*0960*/  LEA.HI.X R5, R0, UR7, RZ, 0x5, P2 ;  /* 0x0000000700057c11 */ /* 0x000fc400090f2cff */
[----:B------:R-:W-:Y:S02]  /*0970*/  IADD3 R4, P0, PT, R105, R16, RZ ;  /* 0x0000001069047210 */ /* 0x000fe40007f1e0ff */
[----:B------:R-:W-:Y:S02]  /*0980*/  LEA.HI.X R12, R104, UR7, RZ, 0x5, P3 ;  /* 0x00000007680c7c11 */ /* 0x000fe400098f2cff */
        /* <DEDUP_REMOVED lines=8> */
[C---:B------:R-:W-:Y:S01]  /*0a10*/  LOP3.LUT R100, R92.reuse, 0x14, RZ, 0xfc, !PT ;  /* 0x000000145c647812 */ /* 0x040fe200078efcff */
[----:B------:R-:W-:Y:S01]  /*0a20*/  IMAD.X R9, RZ, RZ, R9, P5 ;  /* 0x000000ffff097224 */ /* 0x000fe200028e0609 */
[----:B------:R-:W-:Y:S01]  /*0a30*/  LOP3.LUT R77, R92, 0x24, RZ, 0xfc, !PT ;  /* 0x000000245c4d7812 */ /* 0x000fe200078efcff */
[----:B------:R2:W5:Y:S01]  /*0a40*/  LDG.E.U8 R20, desc[UR12][R4.64] ;  /* 0x0000000c04147981 */ /* 0x000562000c1e1100 */
[----:B------:R-:W-:-:S02]  /*0a50*/  LEA R16, P0, R100, UR6, 0x5 ;  /* 0x0000000664107c11 */ /* 0x000fc4000f8028ff */
[----:B------:R-:W-:Y:S01]  /*0a60*/  LEA R12, P3, R77, UR6, 0x5 ;  /* 0x000000064d0c7c11 */ /* 0x000fe2000f8628ff */
[----:B------:R3:W5:Y:S01]  /*0a70*/  LDG.E.U8 R49, desc[UR12][R8.64] ;  /* 0x0000000c08317981 */ /* 0x000762000c1e1100 */
[----:B0-----:R-:W-:Y:S02]  /*0a80*/  LEA.HI.X R7, R102, UR7, RZ, 0x5, P6 ;  /* 0x0000000766077c11 */ /* 0x001fe4000b0f2cff */
[C---:B------:R-:W-:Y:S01]  /*0a90*/  IADD3 R6, P4, PT, R105.reuse, R18, RZ ;  /* 0x0000001269067210 */ /* 0x040fe20007f9e0ff */
[----:B------:R0:W5:Y:S01]  /*0aa0*/  LDG.E.U8 R51, desc[UR12][R10.64] ;  /* 0x0000000c0a337981 */ /* 0x000162000c1e1100 */
[C---:B--2---:R-:W-:Y:S02]  /*0ab0*/  IADD3 R4, P6, PT, R105.reuse, R14, RZ ;  /* 0x0000000e69047210 */ /* 0x044fe40007fde0ff */
[----:B------:R-:W-:Y:S02]  /*0ac0*/  LEA.HI.X R5, R98, UR7, RZ, 0x5, P2 ;  /* 0x0000000762057c11 */ /* 0x000fe400090f2cff */
[----:B------:R-:W-:Y:S01]  /*0ad0*/  LOP3.LUT R78, R92, 0x2c, RZ, 0xfc, !PT ;  /* 0x0000002c5c4e7812 */ /* 0x000fe200078efcff */
[----:B------:R-:W-:Y:S01]  /*0ae0*/  IMAD.X R7, RZ, RZ, R7, P4 ;  /* 0x000000ffff077224 */ /* 0x000fe200020e0607 */
[----:B---3--:R-:W-:Y:S01]  /*0af0*/  IADD3 R8, P5, PT, R105, R16, RZ ;  /* 0x0000001069087210 */ /* 0x008fe20007fbe0ff */
[----:B------:R-:W-:Y:S01]  /*0b00*/  IMAD.X R5, RZ, RZ, R5, P6 ;  /* 0x000000ffff057224 */ /* 0x000fe200030e0605 */
[----:B------:R-:W-:-:S02]  /*0b10*/  LEA.HI.X R9, R100, UR7, RZ, 0x5, P0 ;  /* 0x0000000764097c11 */ /* 0x000fc400080f2cff */
[----:B0-----:R-:W-:Y:S01]  /*0b20*/  IADD3 R10, P0, PT, R105, R12, RZ ;  /* 0x0000000c690a7210 */ /* 0x001fe20007f1e0ff */
[----:B------:R0:W5:Y:S01]  /*0b30*/  LDG.E.U8 R22, desc[UR12][R6.64] ;  /* 0x0000000c06167981 */ /* 0x000162000c1e1100 */
[----:B------:R-:W-:Y:S02]  /*0b40*/  LEA.HI.X R11, R77, UR7, RZ, 0x5, P3 ;  /* 0x000000074d0b7c11 */ /* 0x000fe400098f2cff */
[----:B------:R-:W-:Y:S02]  /*0b50*/  LEA R18, P6, R78, UR6, 0x5 ;  /* 0x000000064e127c11 */ /* 0x000fe4000f8c28ff */
[C---:B------:R-:W-:Y:S01]  /*0b60*/  LOP3.LUT R79, R92.reuse, 0x34, RZ, 0xfc, !PT ;  /* 0x000000345c4f7812 */ /* 0x040fe200078efcff */
[----:B------:R-:W-:Y:S01]  /*0b70*/  IMAD.X R9, RZ, RZ, R9, P5 ;  /* 0x000000ffff097224 */ /* 0x000fe200028e0609 */
[C---:B------:R-:W-:Y:S01]  /*0b80*/  LOP3.LUT R84, R92.reuse, 0x3c, RZ, 0xfc, !PT ;  /* 0x0000003c5c547812 */ /* 0x040fe200078efcff */
[----:B------:R2:W5:Y:S01]  /*0b90*/  LDG.E.U8 R26, desc[UR12][R4.64] ;  /* 0x0000000c041a7981 */ /* 0x000562000c1e1100 */
[----:B------:R-:W-:Y:S01]  /*0ba0*/  LOP3.LUT R85, R92, 0x44, RZ, 0xfc, !PT ;  /* 0x000000445c557812 */ /* 0x000fe200078efcff */
[----:B------:R-:W-:Y:S01]  /*0bb0*/  IMAD.X R11, RZ, RZ, R11, P0 ;  /* 0x000000ffff0b7224 */ /* 0x000fe200000e060b */
[----:B0-----:R-:W-:Y:S01]  /*0bc0*/  IADD3 R6, P4, PT, R105, R18, RZ ;  /* 0x0000001269067210 */ /* 0x001fe20007f9e0ff */
[----:B------:R0:W5:Y:S01]  /*0bd0*/  LDG.E.U8 R24, desc[UR12][R8.64] ;  /* 0x0000000c08187981 */ /* 0x000162000c1e1100 */
[----:B------:R-:W-:-:S02]  /*0be0*/  LEA R16, P0, R79, UR6, 0x5 ;  /* 0x000000064f107c11 */ /* 0x000fc4000f8028ff */
[----:B------:R-:W-:Y:S01]  /*0bf0*/  LEA R12, P2, R84, UR6, 0x5 ;  /* 0x00000006540c7c11 */ /* 0x000fe2000f8428ff */
[----:B------:R3:W5:Y:S01]  /*0c00*/  LDG.E.U8 R28, desc[UR12][R10.64] ;  /* 0x0000000c0a1c7981 */ /* 0x000762000c1e1100 */
[----:B--2---:R-:W-:Y:S02]  /*0c10*/  LEA.HI.X R4, R78, UR7, RZ, 0x5, P6 ;  /* 0x000000074e047c11 */ /* 0x004fe4000b0f2cff */
[----:B------:R-:W-:Y:S02]  /*0c20*/  LEA R14, P3, R85, UR6, 0x5 ;  /* 0x00000006550e7c11 */ /* 0x000fe4000f8628ff */
[----:B0-----:R-:W-:Y:S01]  /*0c30*/  LEA.HI.X R9, R79, UR7, RZ, 0x5, P0 ;  /* 0x000000074f097c11 */ /* 0x001fe200080f2cff */
[----:B------:R-:W-:Y:S01]  /*0c40*/  IMAD.X R7, RZ, RZ, R4, P4 ;  /* 0x000000ffff077224 */ /* 0x000fe200020e0604 */
[----:B------:R-:W-:Y:S02]  /*0c50*/  LEA.HI.X R5, R84, UR7, RZ, 0x5, P2 ;  /* 0x0000000754057c11 */ /* 0x000fe400090f2cff */
[----:B---3--:R-:W-:-:S02]  /*0c60*/  IADD3 R10, P6, PT, R105, R12, RZ ;  /* 0x0000000c690a7210 */ /* 0x008fc40007fde0ff */
[----:B------:R-:W-:Y:S01]  /*0c70*/  IADD3 R14, P0, PT, R105, R14, RZ ;  /* 0x0000000e690e7210 */ /* 0x000fe20007f1e0ff */
[----:B------:R0:W5:Y:S01]  /*0c80*/  LDG.E.U8 R30, desc[UR12][R6.64] ;  /* 0x0000000c061e7981 */ /* 0x000162000c1e1100 */
[----:B------:R-:W-:Y:S01]  /*0c90*/  LEA.HI.X R4, R85, UR7, RZ, 0x5, P3 ;  /* 0x0000000755047c11 */ /* 0x000fe200098f2cff */
[----:B------:R-:W-:Y:S01]  /*0ca0*/  IMAD.X R11, RZ, RZ, R5, P6 ;  /* 0x000000ffff0b7224 */ /* 0x000fe200030e0605 */
[----:B------:R-:W-:-:S03]  /*0cb0*/  LOP3.LUT R86, R92, 0x4c, RZ, 0xfc, !PT ;  /* 0x0000004c5c567812 */ /* 0x000fc600078efcff */
[----:B------:R-:W-:Y:S01]  /*0cc0*/  IMAD.X R15, RZ, RZ, R4, P0 ;  /* 0x000000ffff0f7224 */ /* 0x000fe200000e0604 */
[C---:B------:R-:W-:Y:S01]  /*0cd0*/  IADD3 R8, P5, PT, R105.reuse, R16, RZ ;  /* 0x0000001069087210 */ /* 0x040fe20007fbe0ff */
[----:B------:R-:W2:Y:S01]  /*0ce0*/  LDC.64 R4, c[0x0][0x388] ;  /* 0x0000e200ff047b82 */ /* 0x000ea20000000a00 */
[----:B------:R-:W-:Y:S01]  /*0cf0*/  LEA R12, P0, R86, UR6, 0x5 ;  /* 0x00000006560c7c11 */ /* 0x000fe2000f8028ff */
[----:B------:R3:W5:Y:S01]  /*0d00*/  LDG.E.U8 R34, desc[UR12][R10.64] ;  /* 0x0000000c0a227981 */ /* 0x000762000c1e1100 */
[C---:B------:R-:W-:Y:S01]  /*0d10*/  LOP3.LUT R87, R92.reuse, 0x54, RZ, 0xfc, !PT ;  /* 0x000000545c577812 */ /* 0x040fe200078efcff */
[----:B------:R-:W-:Y:S01]  /*0d20*/  IMAD.X R9, RZ, RZ, R9, P5 ;  /* 0x000000ffff097224 */ /* 0x000fe200028e0609 */
[----:B------:R-:W-:Y:S01]  /*0d30*/  LOP3.LUT R88, R92, 0x5c, RZ, 0xfc, !PT ;  /* 0x0000005c5c587812 */ /* 0x000fe200078efcff */
[----:B------:R-:W5:Y:S01]  /*0d40*/  LDG.E.U8 R36, desc[UR12][R14.64] ;  /* 0x0000000c0e247981 */ /* 0x000f62000c1e1100 */
[----:B------:R-:W-:Y:S02]  /*0d50*/  IADD3 R12, P3, PT, R105, R12, RZ ;  /* 0x0000000c690c7210 */ /* 0x000fe40007f7e0ff */
[----:B0-----:R-:W-:Y:S01]  /*0d60*/  LEA.HI.X R7, R86, UR7, RZ, 0x5, P0 ;  /* 0x0000000756077c11 */ /* 0x001fe200080f2cff */
[----:B------:R0:W5:Y:S01]  /*0d70*/  LDG.E.U8 R32, desc[UR12][R8.64] ;  /* 0x0000000c08207981 */ /* 0x000162000c1e1100 */
[----:B------:R-:W-:-:S02]  /*0d80*/  LEA R16, P2, R87, UR6, 0x5 ;  /* 0x0000000657107c11 */ /* 0x000fc4000f8428ff */
[----:B------:R-:W-:Y:S02]  /*0d90*/  LEA R6, P0, R88, UR6, 0x5 ;  /* 0x0000000658067c11 */ /* 0x000fe4000f8028ff */
[----:B------:R-:W-:Y:S01]  /*0da0*/  LOP3.LUT R89, R92, 0x64, RZ, 0xfc, !PT ;  /* 0x000000645c597812 */ /* 0x000fe200078efcff */
[----:B------:R-:W-:Y:S01]  /*0db0*/  IMAD.X R13, RZ, RZ, R7, P3 ;  /* 0x000000ffff0d7224 */ /* 0x000fe200018e0607 */
[C---:B---3--:R-:W-:Y:S02]  /*0dc0*/  IADD3 R10, P4, PT, R105.reuse, R16, RZ ;  /* 0x00000010690a7210 */ /* 0x048fe40007f9e0ff */
[----:B------:R-:W-:Y:S02]  /*0dd0*/  IADD3 R6, P3, PT, R105, R6, RZ ;  /* 0x0000000669067210 */ /* 0x000fe40007f7e0ff */
[----:B0-----:R-:W-:Y:S01]  /*0de0*/  LEA.HI.X R9, R87, UR7, RZ, 0x5, P2 ;  /* 0x0000000757097c11 */ /* 0x001fe200090f2cff */
[----:B------:R-:W5:Y:S01]  /*0df0*/  LDG.E.U8 R38, desc[UR12][R12.64] ;  /* 0x0000000c0c267981 */ /* 0x000f62000c1e1100 */
[----:B------:R-:W-:-:S02]  /*0e00*/  LEA.HI.X R7, R88, UR7, RZ, 0x5, P0 ;  /* 0x0000000758077c11 */ /* 0x000fc400080f2cff */
[----:B------:R-:W-:Y:S01]  /*0e10*/  LEA R8, P2, R89, UR6, 0x5 ;  /* 0x0000000659087c11 */ /* 0x000fe2000f8428ff */
[----:B------:R-:W-:Y:S02]  /*0e20*/  IMAD.X R11, RZ, RZ, R9, P4 ;  /* 0x000000ffff0b7224 */ /* 0x000fe400020e0609 */
[----:B------:R-:W-:Y:S01]  /*0e30*/  IMAD.X R7, RZ, RZ, R7, P3 ;  /* 0x000000ffff077224 */ /* 0x000fe200018e0607 */
[----:B------:R-:W-:Y:S02]  /*0e40*/  IADD3 R8, P0, PT, R105, R8, RZ ;  /* 0x0000000869087210 */ /* 0x000fe40007f1e0ff */
[----:B------:R-:W-:Y:S01]  /*0e50*/  LEA.HI.X R9, R89, UR7, RZ, 0x5, P2 ;  /* 0x0000000759097c11 */ /* 0x000fe200090f2cff */
[----:B------:R-:W5:Y:S01]  /*0e60*/  LDG.E.U8 R40, desc[UR12][R10.64] ;  /* 0x0000000c0a287981 */ /* 0x000f62000c1e1100 */
[C---:B------:R-:W-:Y:S02]  /*0e70*/  LOP3.LUT R90, R92.reuse, 0x6c, RZ, 0xfc, !PT ;  /* 0x0000006c5c5a7812 */ /* 0x040fe400078efcff */
[----:B------:R-:W-:Y:S01]  /*0e80*/  LOP3.LUT R91, R92, 0x74, RZ, 0xfc, !PT ;  /* 0x000000745c5b7812 */ /* 0x000fe200078efcff */
[----:B------:R-:W-:Y:S01]  /*0e90*/  IMAD.X R9, RZ, RZ, R9, P0 ;  /* 0x000000ffff097224 */ /* 0x000fe200000e0609 */
[----:B------:R2:W5:Y:S01]  /*0ea0*/  LDG.E.U8 R42, desc[UR12][R6.64] ;  /* 0x0000000c062a7981 */ /* 0x000562000c1e1100 */
[----:B------:R-:W-:-:S02]  /*0eb0*/  LEA R16, P0, R90, UR6, 0x5 ;  /* 0x000000065a107c11 */ /* 0x000fc4000f8028ff */
[C---:B------:R-:W-:Y:S01]  /*0ec0*/  LEA R14, P2, R91.reuse, UR6, 0x5 ;  /* 0x000000065b0e7c11 */ /* 0x040fe2000f8428ff */
[----:B------:R0:W5:Y:S01]  /*0ed0*/  LDG.E.U8 R44, desc[UR12][R8.64] ;  /* 0x0000000c082c7981 */ /* 0x000162000c1e1100 */
[----:B------:R-:W-:Y:S01]  /*0ee0*/  LOP3.LUT R92, R92, 0x7c, RZ, 0xfc, !PT ;  /* 0x0000007c5c5c7812 */ /* 0x000fe200078efcff */
[--C-:B--2---:R-:W-:Y:S01]  /*0ef0*/  IMAD.WIDE.U32 R6, R80, 0x2, R4.reuse ;  /* 0x0000000250067825 */ /* 0x104fe200078e0004 */
[----:B------:R-:W-:Y:S02]  /*0f00*/  LEA.HI.X R13, R90, UR7, RZ, 0x5, P0 ;  /* 0x000000075a0d7c11 */ /* 0x000fe400080f2cff */
[----:B------:R-:W-:Y:S02]  /*0f10*/  LEA.HI.X R11, R91, UR7, RZ, 0x5, P2 ;  /* 0x000000075b0b7c11 */ /* 0x000fe400090f2cff */
[----:B------:R-:W-:Y:S02]  /*0f20*/  LEA R12, P0, R92, UR6, 0x5 ;  /* 0x000000065c0c7c11 */ /* 0x000fe4000f8028ff */
[----:B------:R-:W-:Y:S01]  /*0f30*/  IADD3 R18, P2, PT, R105, R6, RZ ;  /* 0x0000000669127210 */ /* 0x000fe20007f5e0ff */
[----:B0-----:R-:W-:Y:S01]  /*0f40*/  IMAD.WIDE.U32 R8, R103, 0x40, R4 ;  /* 0x0000004067087825 */ /* 0x001fe200078e0004 */
[----:B------:R-:W-:-:S02]  /*0f50*/  IADD3 R16, P3, PT, R105, R16, RZ ;  /* 0x0000001069107210 */ /* 0x000fc40007f7e0ff */
[----:B------:R-:W-:Y:S01]  /*0f60*/  LEA.HI.X R10, R92, UR7, RZ, 0x5, P0 ;  /* 0x000000075c0a7c11 */ /* 0x000fe200080f2cff */
[----:B------:R-:W-:Y:S01]  /*0f70*/  IMAD.X R19, RZ, RZ, R7, P2 ;  /* 0x000000ffff137224 */ /* 0x000fe200010e0607 */
[C---:B------:R-:W-:Y:S01]  /*0f80*/  IADD3 R12, P0, PT, R105.reuse, R12, RZ ;  /* 0x0000000c690c7210 */ /* 0x040fe20007f1e0ff */
[----:B------:R-:W-:Y:S01]  /*0f90*/  IMAD.WIDE.U32 R6, R104, 0x40, R4 ;  /* 0x0000004068067825 */ /* 0x000fe200078e0004 */
[C---:B------:R-:W-:Y:S02]  /*0fa0*/  IADD3 R14, P4, PT, R105.reuse, R14, RZ ;  /* 0x0000000e690e7210 */ /* 0x040fe40007f9e0ff */
[C---:B------:R-:W-:Y:S01]  /*0fb0*/  IADD3 R8, P2, PT, R105.reuse, R8, RZ ;  /* 0x0000000869087210 */ /* 0x040fe20007f5e0ff */
[----:B------:R-:W-:Y:S01]  /*0fc0*/  IMAD.X R17, RZ, RZ, R13, P3 ;  /* 0x000000ffff117224 */ /* 0x000fe200018e060d */
[----:B------:R-:W5:Y:S01]  /*0fd0*/  LDG.E.U8 R52, desc[UR12][R18.64] ;  /* 0x0000000c12347981 */ /* 0x000f62000c1e1100 */
[----:B------:R-:W-:Y:S01]  /*0fe0*/  IMAD.X R13, RZ, RZ, R10, P0 ;  /* 0x000000ffff0d7224 */ /* 0x000fe200000e060a */
[----:B------:R-:W-:Y:S01]  /*0ff0*/  IADD3 R6, P0, PT, R105, R6, RZ ;  /* 0x0000000669067210 */ /* 0x000fe20007f1e0ff */
[----:B------:R-:W-:Y:S01]  /*1000*/  IMAD.X R15, RZ, RZ, R11, P4 ;  /* 0x000000ffff0f7224 */ /* 0x000fe200020e060b */
[----:B------:R0:W5:Y:S01]  /*1010*/  LDG.E.U8 R46, desc[UR12][R16.64] ;  /* 0x0000000c102e7981 */ /* 0x000162000c1e1100 */
[----:B------:R-:W-:-:S03]  /*1020*/  IMAD.WIDE.U32 R10, R102, 0x40, R4 ;  /* 0x00000040660a7825 */ /* 0x000fc600078e0004 */
[----:B------:R2:W5:Y:S01]  /*1030*/  LDG.E.U8 R48, desc[UR12][R14.64] ;  /* 0x0000000c0e307981 */ /* 0x000562000c1e1100 */
[----:B------:R-:W-:Y:S02]  /*1040*/  IMAD.X R9, RZ, RZ, R9, P2 ;  /* 0x000000ffff097224 */ /* 0x000fe400010e0609 */
[----:B------:R-:W-:Y:S01]  /*1050*/  IMAD.X R7, RZ, RZ, R7, P0 ;  /* 0x000000ffff077224 */ /* 0x000fe200000e0607 */
[----:B------:R-:W-:Y:S01]  /*1060*/  IADD3 R10, P0, PT, R105, R10, RZ ;  /* 0x0000000a690a7210 */ /* 0x000fe20007f1e0ff */
[----:B------:R3:W5:Y:S01]  /*1070*/  LDG.E.U8 R50, desc[UR12][R12.64] ;  /* 0x0000000c0c327981 */ /* 0x000762000c1e1100 */
[----:B0-----:R-:W-:-:S03]  /*1080*/  IMAD.WIDE.U32 R16, R101, 0x40, R4 ;  /* 0x0000004065107825 */ /* 0x001fc600078e0004 */
[----:B------:R-:W5:Y:S01]  /*1090*/  LDG.E.U8 R55, desc[UR12][R8.64] ;  /* 0x0000000c08377981 */ /* 0x000f62000c1e1100 */
[----:B--2---:R-:W-:-:S03]  /*10a0*/  IMAD.WIDE.U32 R14, R100, 0x40, R4 ;  /* 0x00000040640e7825 */ /* 0x004fc600078e0004 */
[----:B------:R0:W5:Y:S01]  /*10b0*/  LDG.E.U8 R56, desc[UR12][R8.64+0x20] ;  /* 0x0000200c08387981 */ /* 0x000162000c1e1100 */
[----:B---3--:R-:W-:-:S03]  /*10c0*/  IMAD.WIDE.U32 R12, R99, 0x40, R4 ;  /* 0x00000040630c7825 */ /* 0x008fc600078e0004 */
[----:B------:R-:W5:Y:S01]  /*10d0*/  LDG.E.U8 R54, desc[UR12][R18.64+0x20] ;  /* 0x0000200c12367981 */ /* 0x000f62000c1e1100 */
[----:B------:R-:W-:Y:S01]  /*10e0*/  IMAD.WIDE.U32 R4, R98, 0x40, R4 ;  /* 0x0000004062047825 */ /* 0x000fe200078e0004 */
[----:B0-----:R-:W-:-:S03]  /*10f0*/  SHF.R.S32.HI R9, RZ, 0x6, R81 ;  /* 0x00000006ff097819 */ /* 0x001fc60000011451 */
[----:B------:R-:W-:Y:S01]  /*1100*/  IMAD.X R11, RZ, RZ, R11, P0 ;  /* 0x000000ffff0b7224 */ /* 0x000fe200000e060b */
[----:B------:R-:W-:Y:S02]  /*1110*/  SHF.R.U32.HI R8, RZ, 0x5, R81 ;  /* 0x00000005ff087819 */ /* 0x000fe40000011651 */
[----:B------:R-:W-:Y:S01]  /*1120*/  SGXT R9, R9, 0x1 ;  /* 0x000000010909781a */ /* 0x000fe20000000200 */
[----:B------:R-:W5:Y:S01]  /*1130*/  LDG.E.U8 R18, desc[UR12][R6.64] ;  /* 0x0000000c06127981 */ /* 0x000f62000c1e1100 */
[C---:B------:R-:W-:Y:S02]  /*1140*/  IADD3 R16, P0, PT, R105.reuse, R16, RZ ;  /* 0x0000001069107210 */ /* 0x040fe40007f1e0ff */
[C---:B------:R-:W-:Y:S01]  /*1150*/  IADD3 R14, P2, PT, R105.reuse, R14, RZ ;  /* 0x0000000e690e7210 */ /* 0x040fe20007f5e0ff */
[----:B------:R-:W5:Y:S01]  /*1160*/  LDG.E.U8 R57, desc[UR12][R10.64] ;  /* 0x0000000c0a397981 */ /* 0x000f62000c1e1100 */
[C---:B------:R-:W-:Y:S02]  /*1170*/  IADD3 R12, P3, PT, R105.reuse, R12, RZ ;  /* 0x0000000c690c7210 */ /* 0x040fe40007f7e0ff */
[----:B------:R-:W-:Y:S01]  /*1180*/  IADD3 R4, P4, PT, R105, R4, RZ ;  /* 0x0000000469047210 */ /* 0x000fe20007f9e0ff */
[----:B------:R0:W5:Y:S01]  /*1190*/  LDG.E.U8 R58, desc[UR12][R10.64+0x20] ;  /* 0x0000200c0a3a7981 */ /* 0x000162000c1e1100 */
[----:B------:R-:W-:Y:S01]  /*11a0*/  R2UR UR8, R8 ;  /* 0x00000000080872ca */ /* 0x000fe200000e0000 */
[----:B------:R-:W-:-:S02]  /*11b0*/  IMAD.SHL.U32 R8, R81, 0x2, RZ ;  /* 0x0000000251087824 */ /* 0x000fc400078e00ff */
[----:B------:R-:W-:Y:S01]  /*11c0*/  IMAD.X R17, RZ, RZ, R17, P0 ;  /* 0x000000ffff117224 */ /* 0x000fe200000e0611 */
[----:B------:R2:W5:Y:S01]  /*11d0*/  LDG.E.U8 R19, desc[UR12][R6.64+0x20] ;  /* 0x0000200c06137981 */ /* 0x000562000c1e1100 */
[----:B------:R-:W-:Y:S01]  /*11e0*/  IMAD.X R15, RZ, RZ, R15, P2 ;  /* 0x000000ffff0f7224 */ /* 0x000fe200010e060f */
[----:B0-----:R-:W-:Y:S01]  /*11f0*/  LOP3.LUT R10, R9, 0x90, RZ, 0xc0, !PT ;  /* 0x00000090090a7812 */ /* 0x001fe200078ec0ff */
[----:B------:R-:W-:Y:S01]  /*1200*/  IMAD.X R13, RZ, RZ, R13, P3 ;  /* 0x000000ffff0d7224 */ /* 0x000fe200018e060d */
[----:B------:R-:W-:Y:S01]  /*1210*/  LOP3.LUT R8, R8, 0x40, RZ, 0xc0, !PT ;  /* 0x0000004008087812 */ /* 0x000fe200078ec0ff */
[----:B------:R-:W-:Y:S01]  /*1220*/  IMAD.X R5, RZ, RZ, R5, P4 ;  /* 0x000000ffff057224 */ /* 0x000fe200020e0605 */
[----:B------:R-:W-:Y:S01]  /*1230*/  LOP3.LUT R9, R10, 0x1f, R81, 0x78, !PT ;  /* 0x0000001f0a097812 */ /* 0x000fe200078e7851 */
[----:B------:R2:W5:Y:S01]  /*1240*/  LDG.E.U8 R59, desc[UR12][R16.64] ;  /* 0x0000000c103b7981 */ /* 0x000562000c1e1100 */
[----:B-1----:R-:W-:Y:S02]  /*1250*/  R2UR UR11, R53 ;  /* 0x00000000350b72ca */ /* 0x002fe400000e0000 */
[----:B------:R-:W-:Y:S01]  /*1260*/  IADD3 R9, PT, PT, R9, UR10, R8 ;  /* 0x0000000a09097c10 */ /* 0x000fe2000fffe008 */
[----:B------:R2:W5:Y:S01]  /*1270*/  LDG.E.U8 R60, desc[UR12][R16.64+0x20] ;  /* 0x0000200c103c7981 */ /* 0x000562000c1e1100 */
[----:B------:R-:W-:-:S03]  /*1280*/  LOP3.LUT R82, R81, 0x7f, RZ, 0xc0, !PT ;  /* 0x0000007f51527812 */ /* 0x000fc600078ec0ff */
[----:B------:R2:W5:Y:S04]  /*1290*/  LDG.E.U8 R61, desc[UR12][R14.64] ;  /* 0x0000000c0e3d7981 */ /* 0x000568000c1e1100 */
[----:B------:R2:W5:Y:S04]  /*12a0*/  LDG.E.U8 R62, desc[UR12][R14.64+0x20] ;  /* 0x0000200c0e3e7981 */ /* 0x000568000c1e1100 */
[----:B------:R2:W5:Y:S04]  /*12b0*/  LDG.E.U8 R63, desc[UR12][R12.64] ;  /* 0x0000000c0c3f7981 */ /* 0x000568000c1e1100 */
[----:B------:R2:W5:Y:S04]  /*12c0*/  LDG.E.U8 R64, desc[UR12][R12.64+0x20] ;  /* 0x0000200c0c407981 */ /* 0x000568000c1e1100 */
[----:B------:R2:W5:Y:S04]  /*12d0*/  LDG.E.U8 R6, desc[UR12][R4.64] ;  /* 0x0000000c04067981 */ /* 0x000568000c1e1100 */
[----:B------:R2:W5:Y:S01]  /*12e0*/  LDG.E.U8 R7, desc[UR12][R4.64+0x20] ;  /* 0x0000200c04077981 */ /* 0x000562000c1e1100 */
[----:B------:R-:W-:Y:S05]  /*12f0*/  @P1 BRA `(.L_x_5) ;  /* 0x0000000000181947 */ /* 0x000fea0003800000 */
[----:B------:R-:W-:Y:S01]  /*1300*/  ELECT P0, URZ, PT ;  /* 0x0000000000ff782f */ /* 0x000fe20003800000 */
[----:B--2---:R-:W-:Y:S01]  /*1310*/  IMAD.MOV.U32 R4, RZ, RZ, 0x1 ;  /* 0x00000001ff047424 */ /* 0x004fe200078e00ff */
[----:B------:R-:W-:Y:S01]  /*1320*/  UMOV UR4, 0x40 ;  /* 0x0000004000047882 */ /* 0x000fe20000000000 */
[----:B------:R-:W-:Y:S01]  /*1330*/  UVIRTCOUNT.DEALLOC.SMPOOL 0x80 ;  /* 0x000000800000784c */ /* 0x000fe20000000000 */
[----:B------:R-:W-:-:S09]  /*1340*/  ULEA UR4, UR9, UR4, 0x18 ;  /* 0x0000000409047291 */ /* 0x000fd2000f8ec0ff */
[----:B------:R0:W-:Y:S03]  /*1350*/  @P0 STS.U8 [UR4], R4 ;  /* 0x00000004ff000988 */ /* 0x0001e60008000004 */
.L_x_5:
[----:B------:R-:W-:Y:S01]  /*1360*/  LOP3.LUT P2, RZ, R81, 0x7f, RZ, 0xc0, !PT ;  /* 0x0000007f51ff7812 */ /* 0x000fe2000784c0ff */
[----:B------:R-:W-:Y:S01]  /*1370*/  UMOV UR4, 0x1 ;  /* 0x0000000100047882 */ /* 0x000fe20000000000 */
[----:B--2---:R-:W-:Y:S01]  /*1380*/  LOP3.LUT R5, R82, 0x10, RZ, 0x3c, !PT ;  /* 0x0000001052057812 */ /* 0x004fe200078e3cff */
[----:B-----5:R1:W-:Y:S04]  /*1390*/  STS.U8 [R82+UR10+0x100], R23 ;  /* 0x0001001752007988 */ /* 0x0203e8000800000a */
[----:B------:R1:W-:Y:S04]  /*13a0*/  STS.U8 [R82+UR10+0x200], R25 ;  /* 0x0002001952007988 */ /* 0x0003e8000800000a */
[----:B------:R1:W-:Y:S02]  /*13b0*/  STS.U8 [R82+UR10+0x300], R27 ;  /* 0x0003001b52007988 */ /* 0x0003e4000800000a */
[----:B------:R-:W-:Y:S01]  /*13c0*/  VOTEU.ALL UP0, P2 ;  /* 0x0000000000ff7886 */ /* 0x000fe20001000000 */
[----:B------:R-:W-:Y:S01]  /*13d0*/  VOTEU.ALL UP1, P2 ;  /* 0x0000000000ff7886 */ /* 0x000fe20001020000 */
[----:B------:R1:W-:Y:S03]  /*13e0*/  STS.U8 [R82+UR10+0x400], R29 ;  /* 0x0004001d52007988 */ /* 0x0003e6000800000a */
[----:B------:R-:W-:-:S04]  /*13f0*/  @!UP0 UIADD3 UR4, UPT, UPT, -UR4, 0x100000, URZ ;  /* 0x0010000004048890 */ /* 0x000fc8000fffe1ff */
[----:B------:R-:W-:Y:S02]  /*1400*/  @!UP0 USHF.L.U32 UR5, UR4, 0xb, URZ ;  /* 0x0000000b04058899 */ /* 0x000fe400080006ff */
[----:B------:R-:W-:Y:S01]  /*1410*/  @!UP0 USHF.L.U32 UR4, UR4, 0x1, URZ ;  /* 0x0000000104048899 */ /* 0x000fe200080006ff */
[----:B------:R1:W-:Y:S01]  /*1420*/  STS.U8 [R82+UR10+0x500], R31 ;  /* 0x0005001f52007988 */ /* 0x0003e2000800000a */
[----:B------:R-:W-:-:S03]  /*1430*/  UISETP.NE.U32.AND UP0, UPT, UR8, URZ, UPT ;  /* 0x000000ff0800728c */ /* 0x000fc6000bf05070 */
[----:B------:R1:W-:Y:S04]  /*1440*/  STS.U8 [R82+UR10+0x600], R33 ;  /* 0x0006002152007988 */ /* 0x0003e8000800000a */
        /* <DEDUP_REMOVED lines=9> */
[----:B------:R1:W-:Y:S04]  /*14e0*/  STS.U8 [R82+UR10], R21 ;  /* 0x0000001552007988 */ /* 0x0003e8000800000a */
        /* <DEDUP_REMOVED lines=16> */
[----:B------:R1:W-:Y:S04]  /*15f0*/  STS.U8 [R9+0x1000], R52 ;  /* 0x0010003409007388 */ /* 0x0003e80000000000 */
        /* <DEDUP_REMOVED lines=14> */
[----:B------:R1:W-:Y:S01]  /*16e0*/  STS.U8 [R9+0x1700], R7 ;  /* 0x0017000709007388 */ /* 0x0003e20000000000 */
[----:B------:R2:W-:Y:S06]  /*16f0*/  MEMBAR.ALL.CTA ;  /* 0x0000000000007992 */ /* 0x0005ec0000008000 */
[----:B--2---:R-:W-:Y:S04]  /*1700*/  FENCE.VIEW.ASYNC.S ;  /* 0x00000000000073c6 */ /* 0x004fe80000000000 */
[----:B------:R-:W2:Y:S02]  /*1710*/  FENCE.VIEW.ASYNC.S ;  /* 0x00000000000073c6 */ /* 0x000ea40000000000 */
[----:B--2---:R1:W2:Y:S02]  /*1720*/  @!UP1 SYNCS.EXCH.64 URZ, [UR10+0x1800], UR4 ;  /* 0x001800040aff95b2 */ /* 0x0042a40008000100 */
[----:B--2---:R-:W-:Y:S06]  /*1730*/  BAR.SYNC.DEFER_BLOCKING 0x0 ;  /* 0x0000000000007b1d */ /* 0x004fec0000010000 */
[----:B-1----:R-:W-:Y:S05]  /*1740*/  BRA.U UP0, `(.L_x_6) ;  /* 0x00000001002c7547 */ /* 0x002fea000b800000 */
[----:B------:R-:W-:Y:S02]  /*1750*/  UIADD3 UR4, UPT, UPT, UR10, 0x1000, URZ ;  /* 0x000010000a047890 */ /* 0x000fe4000fffe0ff */
[----:B------:R-:W-:Y:S02]  /*1760*/  USHF.R.U32.HI UR5, URZ, 0x4, UR10 ;  /* 0x00000004ff057899 */ /* 0x000fe4000801160a */
[----:B------:R-:W-:Y:S02]  /*1770*/  USHF.R.U32.HI UR6, URZ, 0x4, UR4 ;  /* 0x00000004ff067899 */ /* 0x000fe40008011604 */
[----:B------:R-:W-:Y:S02]  /*1780*/  USGXT.U32 UR4, UR5, 0xe ;  /* 0x0000000e0504789a */ /* 0x000fe40008000000 */
[----:B------:R-:W-:Y:S01]  /*1790*/  USGXT.U32 UR6, UR6, 0xe ;  /* 0x0000000e0606789a */ /* 0x000fe20008000000 */
[----:B------:R-:W-:Y:S01]  /*17a0*/  UMOV UR14, 0x0 ;  /* 0x00000000000e7882 */ /* 0x000fe20000000000 */
[----:B------:R-:W-:Y:S01]  /*17b0*/  UMOV UR15, 0x8110010 ;  /* 0x08110010000f7882 */ /* 0x000fe20000000000 */
[----:B------:R-:W-:Y:S01]  /*17c0*/  UMOV UR5, 0xc0004010 ;  /* 0xc000401000057882 */ /* 0x000fe20000000000 */
[----:B------:R-:W-:-:S05]  /*17d0*/  UMOV UR7, 0x80004020 ;  /* 0x8000402000077882 */ /* 0x000fca0000000000 */
[----:B------:R1:W-:Y:S01]  /*17e0*/  UTCQMMA gdesc[UR4], gdesc[UR6], tmem[UR11], tmem[UR14], idesc[UR15], !UPT ;  /* 0x00ff0e06040075ea */ /* 0x0003e2000f80030b */
[----:B------:R-:W-:Y:S02]  /*17f0*/  NOP ;  /* 0x0000000000007918 */ /* 0x000fe40000000000 */
.L_x_6:
[----:B------:R-:W-:Y:S02]  /*1800*/  ELECT P0, URZ, PT ;  /* 0x0000000000ff782f */ /* 0x000fe40003800000 */
[----:B------:R-:W-:Y:S01]  /*1810*/  SHF.R.S32.HI R93, RZ, 0x3, R81 ;  /* 0x00000003ff5d7819 */ /* 0x000fe20000011451 */
[----:B-1----:R-:W-:Y:S01]  /*1820*/  UIADD3 UR4, UPT, UPT, UR10, 0x1800, URZ ;  /* 0x000018000a047890 */ /* 0x002fe2000fffe0ff */
[----:B------:R-:W-:Y:S01]  /*1830*/  LOP3.LUT R83, R81, 0x7, RZ, 0xc0, !PT ;  /* 0x0000000751537812 */ /* 0x000fe200078ec0ff */
[----:B------:R-:W-:Y:S01]  /*1840*/  UMOV UR5, URZ ;  /* 0x000000ff00057c82 */ /* 0x000fe20008000000 */
[----:B------:R-:W-:Y:S02]  /*1850*/  ISETP.LT.U32.AND P0, PT, R82, 0x20, P0 ;  /* 0x000000205200780c */ /* 0x000fe40000701070 */
[----:B------:R-:W-:-:S11]  /*1860*/  SGXT R93, R93, 0x1 ;  /* 0x000000015d5d781a */ /* 0x000fd60000000200 */
[----:B------:R-:W-:Y:S01]  /*1870*/  VOTEU.ANY UP0, P0 ;  /* 0x0000000000ff7886 */ /* 0x000fe20000000100 */
[----:B------:R-:W-:-:S04]  /*1880*/  VOTEU.ANY UP1, P0 ;  /* 0x0000000000ff7886 */ /* 0x000fc80000020100 */
[----:B------:R-:W-:Y:S01]  /*1890*/  @UP0 UMOV UR5, UR4 ;  /* 0x0000000400050c82 */ /* 0x000fe20008000000 */
[----:B------:R-:W-:Y:S01]  /*18a0*/  USHF.L.U32 UR4, UR8, 0x15, URZ ;  /* 0x0000001508047899 */ /* 0x000fe200080006ff */
[----:B------:R1:W-:Y:S01]  /*18b0*/  @UP1 UTCBAR [UR5], URZ ;  /* 0x000000ff050013e9 */ /* 0x0003e200080000ff */
[----:B------:R-:W-:Y:S02]  /*18c0*/  BAR.SYNC.DEFER_BLOCKING 0x0 ;  /* 0x0000000000007b1d */ /* 0x000fe40000010000 */
[----:B------:R-:W-:-:S04]  /*18d0*/  ULOP3.LUT UR4, UR4, 0x600000, URZ, 0xc0, !UPT ;  /* 0x0060000004047892 */ /* 0x000fc8000f8ec0ff */
[----:B------:R-:W-:Y:S01]  /*18e0*/  UIADD3 UR4, UPT, UPT, UR11, UR4, URZ ;  /* 0x000000040b047290 */ /* 0x000fe2000fffe0ff */
[----:B------:R-:W2:Y:S02]  /*18f0*/  SYNCS.PHASECHK.TRANS64.TRYWAIT P0, [UR10+0x1800], RZ ;  /* 0x001800ffff0075a7 */ /* 0x000ea4000800110a */
[----:B-12---:R-:W-:Y:S09]  /*1900*/  @!P0 BRA `(.L_x_7) ;  /* 0x0000001000dc8947 */ /* 0x006ff20003800000 */
.L_x_11:
[----:B------:R-:W-:Y:S01]  /*1910*/  BAR.SYNC.DEFER_BLOCKING 0x0 ;  /* 0x0000000000007b1d */ /* 0x000fe20000010000 */
[----:B------:R-:W-:Y:S01]  /*1920*/  IMAD R94, R80, 0x4, R83 ;  /* 0x00000004505e7824 */ /* 0x000fe200078e0253 */
[----:B------:R-:W-:Y:S01]  /*1930*/  LOP3.LUT R93, R93, 0x2040, RZ, 0xc0, !PT ;  /* 0x000020405d5d7812 */ /* 0x000fe200078ec0ff */
[----:B------:R-:W-:Y:S02]  /*1940*/  IMAD R82, R83, 0x80, R82 ;  /* 0x0000008053527824 */ /* 0x000fe400078e0252 */
[----:B------:R-:W-:Y:S01]  /*1950*/  IMAD.SHL.U32 R94, R94, 0x10, RZ ;  /* 0x000000105e5e7824 */ /* 0x000fe200078e00ff */
[----:B------:R-:W-:Y:S02]  /*1960*/  LEA.HI R93, R80, R93, RZ, 0x1f ;  /* 0x0000005d505d7211 */ /* 0x000fe400078ff8ff */
[----:B------:R-:W1:Y:S01]  /*1970*/  LDC.64 R106, c[0x0][0x390] ;  /* 0x0000e400ff6a7b82 */ /* 0x000e620000000a00 */
[----:B0-----:R-:W0:Y:S01]  /*1980*/  LDTM.x64 R4, tmem[UR4] ;  /* 0x00000004000479ee */ /* 0x001e220008340000 */
[----:B------:R-:W-:Y:S01]  /*1990*/  IMAD.SHL.U32 R81, R81, 0x8, RZ ;  /* 0x0000000851517824 */ /* 0x000fe200078e00ff */
[----:B------:R-:W-:Y:S01]  /*19a0*/  LOP3.LUT R94, R93, R94, RZ, 0x3c, !PT ;  /* 0x0000005e5d5e7212 */ /* 0x000fe200078e3cff */
[----:B------:R-:W-:Y:S01]  /*19b0*/  IMAD.SHL.U32 R93, R82, 0x10, RZ ;  /* 0x00000010525d7824 */ /* 0x000fe200078e00ff */
[----:B------:R-:W2:Y:S01]  /*19c0*/  LDCU.64 UR4, c[0x0][0x390] ;  /* 0x00007200ff0477ac */ /* 0x000ea20008000a00 */
[----:B------:R-:W-:Y:S01]  /*19d0*/  IMAD.SHL.U32 R105, R105, 0x4, RZ ;  /* 0x0000000469697824 */ /* 0x000fe200078e00ff */
[----:B------:R-:W-:-:S02]  /*19e0*/  LOP3.LUT R81, R81, 0x80, RZ, 0xc0, !PT ;  /* 0x0000008051517812 */ /* 0x000fc400078ec0ff */
[C---:B------:R-:W-:Y:S02]  /*19f0*/  LOP3.LUT R95, R93.reuse, 0x10, RZ, 0x3c, !PT ;  /* 0x000000105d5f7812 */ /* 0x040fe400078e3cff */
[C---:B------:R-:W-:Y:S02]  /*1a00*/  LOP3.LUT R96, R93.reuse, 0x20, RZ, 0x3c, !PT ;  /* 0x000000205d607812 */ /* 0x040fe400078e3cff */
[C---:B------:R-:W-:Y:S02]  /*1a10*/  LOP3.LUT R97, R93.reuse, 0x30, RZ, 0x3c, !PT ;  /* 0x000000305d617812 */ /* 0x040fe400078e3cff */
[C---:B------:R-:W-:Y:S01]  /*1a20*/  LOP3.LUT R110, R93.reuse, 0x40, RZ, 0x3c, !PT ;  /* 0x000000405d6e7812 */ /* 0x040fe200078e3cff */
[----:B------:R-:W0:Y:S01]  /*1a30*/  @!P2 SYNCS.CCTL.IV [UR10+0x1800] ;  /* 0x00180000ff00a9b1 */ /* 0x000e22000800000a */
[----:B------:R-:W-:Y:S01]  /*1a40*/  NOP ;  /* 0x0000000000007918 */ /* 0x000fe20000000000 */
[----:B0-----:R-:W-:Y:S01]  /*1a50*/  BAR.SYNC.DEFER_BLOCKING 0x0 ;  /* 0x0000000000007b1d */ /* 0x001fe20000010000 */
[----:B------:R-:W-:-:S02]  /*1a60*/  LOP3.LUT R111, R93, 0x50, RZ, 0x3c, !PT ;  /* 0x000000505d6f7812 */ /* 0x000fc400078e3cff */
[C---:B------:R-:W-:Y:S02]  /*1a70*/  LOP3.LUT R112, R93.reuse, 0x60, RZ, 0x3c, !PT ;  /* 0x000000605d707812 */ /* 0x040fe400078e3cff */
[----:B------:R-:W-:Y:S02]  /*1a80*/  LOP3.LUT R113, R93, 0x70, RZ, 0x3c, !PT ;  /* 0x000000705d717812 */ /* 0x000fe400078e3cff */
[----:B------:R-:W-:Y:S01]  /*1a90*/  IADD3 R94, PT, PT, R94, UR10, R81 ;  /* 0x0000000a5e5e7c10 */ /* 0x000fe2000fffe051 */
[----:B-1----:R-:W-:-:S03]  /*1aa0*/  IMAD.WIDE.U32 R80, R80, 0x8, R106 ;  /* 0x0000000850507825 */ /* 0x002fc600078e006a */
[----:B------:R-:W-:-:S05]  /*1ab0*/  IADD3 R108, P0, PT, R80, R105, RZ ;  /* 0x00000069506c7210 */ /* 0x000fca0007f1e0ff */
[----:B------:R-:W-:Y:S01]  /*1ac0*/  IMAD.X R109, RZ, RZ, R81, P0 ;  /* 0x000000ffff6d7224 */ /* 0x000fe200000e0651 */
[----:B------:R-:W-:Y:S04]  /*1ad0*/  STS.128 [R93+UR10], R4 ;  /* 0x000000045d007988 */ /* 0x000fe80008000c0a */
[----:B------:R-:W-:Y:S04]  /*1ae0*/  STS.128 [R95+UR10], R8 ;  /* 0x000000085f007988 */ /* 0x000fe80008000c0a */
[----:B------:R-:W-:Y:S04]  /*1af0*/  STS.128 [R96+UR10], R12 ;  /* 0x0000000c60007988 */ /* 0x000fe80008000c0a */
[----:B------:R-:W-:Y:S04]  /*1b00*/  STS.128 [R97+UR10], R16 ;  /* 0x0000001061007988 */ /* 0x000fe80008000c0a */
[----:B------:R-:W-:Y:S04]  /*1b10*/  STS.128 [R110+UR10], R20 ;  /* 0x000000146e007988 */ /* 0x000fe80008000c0a */
[----:B------:R-:W-:Y:S04]  /*1b20*/  STS.128 [R111+UR10], R24 ;  /* 0x000000186f007988 */ /* 0x000fe80008000c0a */
[----:B------:R-:W-:Y:S04]  /*1b30*/  STS.128 [R112+UR10], R28 ;  /* 0x0000001c70007988 */ /* 0x000fe80008000c0a */
[----:B------:R0:W-:Y:S01]  /*1b40*/  STS.128 [R113+UR10], R32 ;  /* 0x0000002071007988 */ /* 0x0001e20008000c0a */
[----:B------:R-:W-:Y:S01]  /*1b50*/  BAR.SYNC.DEFER_BLOCKING 0x0 ;  /* 0x0000000000007b1d */ /* 0x000fe20000010000 */
[----:B0-----:R-:W-:-:S04]  /*1b60*/  IMAD.WIDE.U32 R32, R104, 0x100, R106 ;  /* 0x0000010068207825 */ /* 0x001fc800078e006a */
[----:B------:R-:W-:Y:S01]  /*1b70*/  IMAD.WIDE.U32 R34, R103, 0x100, R106 ;  /* 0x0000010067227825 */ /* 0x000fe200078e006a */
[----:B------:R-:W-:-:S03]  /*1b80*/  IADD3 R32, P0, PT, R32, R105, RZ ;  /* 0x0000006920207210 */ /* 0x000fc60007f1e0ff */
[----:B------:R-:W-:Y:S01]  /*1b90*/  IMAD.WIDE.U32 R102, R102, 0x100, R106 ;  /* 0x0000010066667825 */ /* 0x000fe200078e006a */
[----:B------:R-:W0:Y:S03]  /*1ba0*/  LDSM.16.M88.4 R4, [R94] ;  /* 0x000000005e04783b */ /* 0x000e260000000200 */
[----:B------:R-:W-:Y:S01]  /*1bb0*/  IMAD.X R33, RZ, RZ, R33, P0 ;  /* 0x000000ffff217224 */ /* 0x000fe200000e0621 */
[----:B------:R-:W-:Y:S04]  /*1bc0*/  LDSM.16.M88.4 R8, [R94+0x100] ;  /* 0x000100005e08783b */ /* 0x000fe80000000200 */
[----:B------:R-:W-:Y:S04]  /*1bd0*/  LDSM.16.M88.4 R12, [R94+0x200] ;  /* 0x000200005e0c783b */ /* 0x000fe80000000200 */
[----:B------:R-:W-:Y:S04]  /*1be0*/  LDSM.16.M88.4 R16, [R94+0x300] ;  /* 0x000300005e10783b */ /* 0x000fe80000000200 */
[----:B------:R-:W-:Y:S04]  /*1bf0*/  LDSM.16.M88.4 R20, [R94+0x400] ;  /* 0x000400005e14783b */ /* 0x000fe80000000200 */
[----:B------:R-:W-:Y:S04]  /*1c00*/  LDSM.16.M88.4 R24, [R94+0x500] ;  /* 0x000500005e18783b */ /* 0x000fe80000000200 */
[----:B------:R-:W-:Y:S04]  /*1c10*/  LDSM.16.M88.4 R28, [R94+0x600] ;  /* 0x000600005e1c783b */ /* 0x000fe80000000200 */
[----:B------:R-:W-:Y:S01]  /*1c20*/  LDSM.16.M88.4 R80, [R94+0x700] ;  /* 0x000700005e50783b */ /* 0x000fe20000000200 */
[----:B------:R-:W-:Y:S06]  /*1c30*/  BAR.SYNC.DEFER_BLOCKING 0x0 ;  /* 0x0000000000007b1d */ /* 0x000fec0000010000 */
[----:B------:R1:W-:Y:S04]  /*1c40*/  STS.128 [R93+UR10], R36 ;  /* 0x000000245d007988 */ /* 0x0003e80008000c0a */
[----:B------:R-:W-:Y:S04]  /*1c50*/  STS.128 [R95+UR10], R40 ;  /* 0x000000285f007988 */ /* 0x000fe80008000c0a */
[----:B------:R3:W-:Y:S04]  /*1c60*/  STS.128 [R96+UR10], R44 ;  /* 0x0000002c60007988 */ /* 0x0007e80008000c0a */
[----:B------:R4:W-:Y:S01]  /*1c70*/  STS.128 [R97+UR10], R48 ;  /* 0x0000003061007988 */ /* 0x0009e20008000c0a */
[----:B-1----:R-:W-:Y:S01]  /*1c80*/  IMAD.WIDE.U32 R38, R101, 0x100, R106 ;  /* 0x0000010065267825 */ /* 0x002fe200078e006a */
[----:B------:R-:W-:-:S02]  /*1c90*/  IADD3 R36, P2, PT, R34, R105, RZ ;  /* 0x0000006922247210 */ /* 0x000fc40007f5e0ff */
[----:B------:R-:W-:Y:S01]  /*1ca0*/  STS.128 [R110+UR10], R52 ;  /* 0x000000346e007988 */ /* 0x000fe20008000c0a */
[-C--:B------:R-:W-:Y:S01]  /*1cb0*/  IADD3 R34, P3, PT, R102, R105.reuse, RZ ;  /* 0x0000006966227210 */ /* 0x080fe20007f7e0ff */
[----:B------:R-:W-:Y:S01]  /*1cc0*/  IMAD.WIDE.U32 R100, R100, 0x100, R106 ;  /* 0x0000010064647825 */ /* 0x000fe200078e006a */
[-C--:B------:R-:W-:Y:S01]  /*1cd0*/  IADD3 R38, P0, PT, R38, R105.reuse, RZ ;  /* 0x0000006926267210 */ /* 0x080fe20007f1e0ff */
[----:B------:R1:W-:Y:S02]  /*1ce0*/  STS.128 [R111+UR10], R56 ;  /* 0x000000386f007988 */ /* 0x0003e40008000c0a */
[C---:B---3--:R-:W-:Y:S01]  /*1cf0*/  IMAD.SHL.U32 R46, R76.reuse, 0x40, RZ ;  /* 0x000000404c2e7824 */ /* 0x048fe200078e00ff */
[----:B--2---:R-:W-:Y:S01]  /*1d00*/  LEA R76, P5, R76, UR4, 0x8 ;  /* 0x000000044c4c7c11 */ /* 0x004fe2000f8a40ff */
[----:B------:R-:W-:Y:S01]  /*1d10*/  IMAD.X R37, RZ, RZ, R35, P2 ;  /* 0x000000ffff257224 */ /* 0x000fe200010e0623 */
[----:B------:R-:W-:Y:S01]  /*1d20*/  IADD3 R44, P2, PT, R100, R105, RZ ;  /* 0x00000069642c7210 */ /* 0x000fe20007f5e0ff */
[----:B------:R-:W-:Y:S01]  /*1d30*/  IMAD.X R39, RZ, RZ, R39, P0 ;  /* 0x000000ffff277224 */ /* 0x000fe200000e0627 */
[C---:B----4-:R-:W-:Y:S01]  /*1d40*/  LEA R48, P0, R77.reuse, UR4, 0x8 ;  /* 0x000000044d307c11 */ /* 0x050fe2000f8040ff */
[----:B------:R-:W-:Y:S01]  /*1d50*/  IMAD.SHL.U32 R47, R77, 0x40, RZ ;  /* 0x000000404d2f7824 */ /* 0x000fe200078e00ff */
[----:B------:R2:W-:Y:S01]  /*1d60*/  STS.128 [R112+UR10], R60 ;  /* 0x0000003c70007988 */ /* 0x0005e20008000c0a */
[----:B------:R-:W-:-:S03]  /*1d70*/  IMAD.WIDE.U32 R40, R99, 0x100, R106 ;  /* 0x0000010063287825 */ /* 0x000fc600078e006a */
[----:B------:R3:W-:Y:S01]  /*1d80*/  STS.128 [R113+UR10], R64 ;  /* 0x0000004071007988 */ /* 0x0007e20008000c0a */
[----:B------:R-:W-:Y:S01]  /*1d90*/  IMAD.X R35, RZ, RZ, R103, P3 ;  /* 0x000000ffff237224 */ /* 0x000fe200018e0667 */
[-C--:B------:R-:W-:Y:S01]  /*1da0*/  IADD3 R42, P3, PT, R40, R105.reuse, RZ ;  /* 0x00000069282a7210 */ /* 0x080fe20007f7e0ff */
[----:B------:R-:W-:Y:S01]  /*1db0*/  IMAD.X R45, RZ, RZ, R101, P2 ;  /* 0x000000ffff2d7224 */ /* 0x000fe200010e0665 */
[----:B-1----:R-:W-:Y:S01]  /*1dc0*/  LEA.HI.X R56, R46, UR5, RZ, 0x2, P5 ;  /* 0x000000052e387c11 */ /* 0x002fe2000a8f14ff */
[----:B------:R-:W-:Y:S01]  /*1dd0*/  IMAD.SHL.U32 R49, R75, 0x40, RZ ;  /* 0x000000404b317824 */ /* 0x000fe200078e00ff */
[----:B------:R-:W-:Y:S01]  /*1de0*/  IADD3 R46, P6, PT, R105, R76, RZ ;  /* 0x0000004c692e7210 */ /* 0x000fe20007fde0ff */
[----:B------:R-:W-:Y:S01]  /*1df0*/  IMAD.WIDE.U32 R98, R98, 0x100, R106 ;  /* 0x0000010062627825 */ /* 0x000fe200078e006a */
[----:B------:R-:W-:Y:S01]  /*1e00*/  LEA.HI.X R57, R47, UR5, RZ, 0x2, P0 ;  /* 0x000000052f397c11 */ /* 0x000fe200080f14ff */
[----:B------:R-:W-:Y:S01]  /*1e10*/  BAR.SYNC.DEFER_BLOCKING 0x0 ;  /* 0x0000000000007b1d */ /* 0x000fe20000010000 */
[----:B------:R-:W-:Y:S01]  /*1e20*/  LEA R50, P2, R75, UR4, 0x8 ;  /* 0x000000044b327c11 */ /* 0x000fe2000f8440ff */
[----:B------:R-:W-:Y:S01]  /*1e30*/  IMAD.X R47, RZ, RZ, R56, P6 ;  /* 0x000000ffff2f7224 */ /* 0x000fe200030e0638 */
[----:B------:R-:W-:Y:S01]  /*1e40*/  IADD3 R48, P6, PT, R105, R48, RZ ;  /* 0x0000003069307210 */ /* 0x000fe20007fde0ff */
[----:B------:R-:W-:Y:S01]  /*1e50*/  IMAD.X R43, RZ, RZ, R41, P3 ;  /* 0x000000ffff2b7224 */ /* 0x000fe200018e0629 */
[----:B------:R-:W-:Y:S01]  /*1e60*/  LEA.HI.X R58, R49, UR5, RZ, 0x2, P2 ;  /* 0x00000005313a7c11 */ /* 0x000fe200090f14ff */
[----:B------:R-:W-:Y:S01]  /*1e70*/  IMAD.SHL.U32 R51, R78, 0x40, RZ ;  /* 0x000000404e337824 */ /* 0x000fe200078e00ff */
[----:B------:R-:W-:Y:S01]  /*1e80*/  IADD3 R40, P4, PT, R98, R105, RZ ;  /* 0x0000006962287210 */ /* 0x000fe20007f9e0ff */
[----:B------:R-:W-:Y:S01]  /*1e90*/  IMAD.X R49, RZ, RZ, R57, P6 ;  /* 0x000000ffff317224 */ /* 0x000fe200030e0639 */
[----:B------:R-:W-:Y:S01]  /*1ea0*/  LEA R52, P3, R78, UR4, 0x8 ;  /* 0x000000044e347c11 */ /* 0x000fe2000f8640ff */
[C---:B------:R-:W-:Y:S01]  /*1eb0*/  IMAD.SHL.U32 R53, R74.reuse, 0x40, RZ ;  /* 0x000000404a357824 */ /* 0x040fe200078e00ff */
[----:B------:R-:W-:Y:S01]  /*1ec0*/  IADD3 R50, P6, PT, R105, R50, RZ ;  /* 0x0000003269327210 */ /* 0x000fe20007fde0ff */
[----:B------:R-:W-:Y:S01]  /*1ed0*/  IMAD.X R41, RZ, RZ, R99, P4 ;  /* 0x000000ffff297224 */ /* 0x000fe200020e0663 */
[----:B------:R-:W-:Y:S01]  /*1ee0*/  LEA.HI.X R59, R51, UR5, RZ, 0x2, P3 ;  /* 0x00000005333b7c11 */ /* 0x000fe200098f14ff */
[----:B------:R-:W-:Y:S01]  /*1ef0*/  IMAD.SHL.U32 R55, R79, 0x40, RZ ;  /* 0x000000404f377824 */ /* 0x000fe200078e00ff */
[----:B------:R-:W-:Y:S01]  /*1f00*/  LEA R54, P4, R74, UR4, 0x8 ;  /* 0x000000044a367c11 */ /* 0x000fe2000f8840ff */
[----:B------:R-:W-:Y:S01]  /*1f10*/  IMAD.X R51, RZ, RZ, R58, P6 ;  /* 0x000000ffff337224 */ /* 0x000fe200030e063a */
[----:B------:R-:W-:Y:S01]  /*1f20*/  IADD3 R52, P6, PT, R105, R52, RZ ;  /* 0x0000003469347210 */ /* 0x000fe20007fde0ff */
[----:B------:R-:W-:Y:S01]  /*1f30*/  IMAD.SHL.U32 R56, R73, 0x40, RZ ;  /* 0x0000004049387824 */ /* 0x000fe200078e00ff */
[----:B--2---:R-:W-:Y:S01]  /*1f40*/  LEA.HI.X R63, R53, UR5, RZ, 0x2, P4 ;  /* 0x00000005353f7c11 */ /* 0x004fe2000a0f14ff */
[----:B------:R-:W-:Y:S01]  /*1f50*/  IMAD.SHL.U32 R57, R84, 0x40, RZ ;  /* 0x0000004054397824 */ /* 0x000fe200078e00ff */
[----:B------:R-:W-:Y:S01]  /*1f60*/  LEA R60, P5, R79, UR4, 0x8 ;  /* 0x000000044f3c7c11 */ /* 0x000fe2000f8a40ff */
[----:B------:R-:W-:Y:S01]  /*1f70*/  IMAD.X R53, RZ, RZ, R59, P6 ;  /* 0x000000ffff357224 */ /* 0x000fe200030e063b */
[----:B------:R-:W-:Y:S01]  /*1f80*/  IADD3 R54, P6, PT, R105, R54, RZ ;  /* 0x0000003669367210 */ /* 0x000fe20007fde0ff */
[----:B------:R-:W-:Y:S01]  /*1f90*/  IMAD.SHL.U32 R59, R85, 0x40, RZ ;  /* 0x00000040553b7824 */ /* 0x000fe200078e00ff */
[----:B------:R-:W-:Y:S01]  /*1fa0*/  LEA.HI.X R61, R55, UR5, RZ, 0x2, P5 ;  /* 0x00000005373d7c11 */ /* 0x000fe2000a8f14ff */
[----:B------:R-:W-:Y:S01]  /*1fb0*/  IMAD.SHL.U32 R58, R72, 0x40, RZ ;  /* 0x00000040483a7824 */ /* 0x000fe200078e00ff */
[----:B------:R-:W-:Y:S01]  /*1fc0*/  LEA R62, P0, R73, UR4, 0x8 ;  /* 0x00000004493e7c11 */ /* 0x000fe2000f8040ff */
[----:B------:R-:W-:Y:S01]  /*1fd0*/  IMAD.X R55, RZ, RZ, R63, P6 ;  /* 0x000000ffff377224 */ /* 0x000fe200030e063f */
[----:B------:R-:W-:Y:S01]  /*1fe0*/  IADD3 R60, P6, PT, R105, R60, RZ ;  /* 0x0000003c693c7210 */ /* 0x000fe20007fde0ff */
[----:B---3--:R-:W-:Y:S01]  /*1ff0*/  IMAD.SHL.U32 R64, R71, 0x40, RZ ;  /* 0x0000004047407824 */ /* 0x008fe200078e00ff */
[----:B------:R-:W-:Y:S01]  /*2000*/  LEA.HI.X R63, R56, UR5, RZ, 0x2, P0 ;  /* 0x00000005383f7c11 */ /* 0x000fe200080f14ff */
[----:B------:R-:W-:Y:S01]  /*2010*/  IMAD.SHL.U32 R56, R86, 0x40, RZ ;  /* 0x0000004056387824 */ /* 0x000fe200078e00ff */
[----:B------:R-:W-:Y:S01]  /*2020*/  LEA R76, P2, R84, UR4, 0x8 ;  /* 0x00000004544c7c11 */ /* 0x000fe2000f8440ff */
[----:B------:R-:W-:Y:S01]  /*2030*/  IMAD.X R61, RZ, RZ, R61, P6 ;  /* 0x000000ffff3d7224 */ /* 0x000fe200030e063d */
[----:B------:R-:W-:Y:S01]  /*2040*/  IADD3 R62, P6, PT, R105, R62, RZ ;  /* 0x0000003e693e7210 */ /* 0x000fe20007fde0ff */
[----:B0-----:R-:W-:Y:S01]  /*2050*/  STG.E desc[UR12][R108.64], R4 ;  /* 0x000000046c007986 */ /* 0x001fe2000c10190c */
[----:B------:R-:W-:Y:S01]  /*2060*/  LEA.HI.X R67, R57, UR5, RZ, 0x2, P2 ;  /* 0x0000000539437c11 */ /* 0x000fe200090f14ff */
[----:B------:R-:W-:Y:S01]  /*2070*/  IMAD.SHL.U32 R57, R70, 0x40, RZ ;  /* 0x0000004046397824 */ /* 0x000fe200078e00ff */
[----:B------:R-:W-:Y:S01]  /*2080*/  LEA R84, P4, R85, UR4, 0x8 ;  /* 0x0000000455547c11 */ /* 0x000fe2000f8840ff */
[----:B------:R-:W-:Y:S01]  /*2090*/  IMAD.X R63, RZ, RZ, R63, P6 ;  /* 0x000000ffff3f7224 */ /* 0x000fe200030e063f */
[----:B------:R-:W-:Y:S01]  /*20a0*/  IADD3 R76, P6, PT, R105, R76, RZ ;  /* 0x0000004c694c7210 */ /* 0x000fe20007fde0ff */
[----:B------:R-:W-:Y:S01]  /*20b0*/  LDSM.16.M88.4 R96, [R94+0x400] ;  /* 0x000400005e60783b */ /* 0x000fe20000000200 */
[----:B------:R-:W-:-:S02]  /*20c0*/  LEA R72, P3, R72, UR4, 0x8 ;  /* 0x0000000448487c11 */ /* 0x000fc4000f8640ff */
[----:B------:R-:W-:Y:S01]  /*20d0*/  LEA R66, P5, R71, UR4, 0x8 ;  /* 0x0000000447427c11 */ /* 0x000fe2000f8a40ff */
[----:B------:R-:W-:Y:S01]  /*20e0*/  IMAD.X R77, RZ, RZ, R67, P6 ;  /* 0x000000ffff4d7224 */ /* 0x000fe200030e0643 */
[----:B------:R-:W-:Y:S02]  /*20f0*/  LEA.HI.X R67, R59, UR5, RZ, 0x2, P4 ;  /* 0x000000053b437c11 */ /* 0x000fe4000a0f14ff */
[----:B------:R-:W-:Y:S02]  /*2100*/  LEA R100, P0, R86, UR4, 0x8 ;  /* 0x0000000456647c11 */ /* 0x000fe4000f8040ff */
[----:B------:R-:W-:Y:S01]  /*2110*/  LEA.HI.X R65, R58, UR5, RZ, 0x2, P3 ;  /* 0x000000053a417c11 */ /* 0x000fe200098f14ff */
[----:B------:R-:W-:Y:S01]  /*2120*/  IMAD.SHL.U32 R58, R87, 0x40, RZ ;  /* 0x00000040573a7824 */ /* 0x000fe200078e00ff */
[C---:B------:R-:W-:Y:S01]  /*2130*/  IADD3 R78, P6, PT, R105.reuse, R72, RZ ;  /* 0x00000048694e7210 */ /* 0x040fe20007fde0ff */
[----:B------:R-:W-:Y:S01]  /*2140*/  IMAD.SHL.U32 R72, R90, 0x40, RZ ;  /* 0x000000405a487824 */ /* 0x000fe200078e00ff */
[----:B------:R-:W-:Y:S01]  /*2150*/  LEA.HI.X R59, R64, UR5, RZ, 0x2, P5 ;  /* 0x00000005403b7c11 */ /* 0x000fe2000a8f14ff */
[----:B------:R-:W-:Y:S01]  /*2160*/  IMAD.SHL.U32 R64, R88, 0x40, RZ ;  /* 0x0000004058407824 */ /* 0x000fe200078e00ff */
[----:B------:R-:W-:Y:S01]  /*2170*/  IADD3 R86, P5, PT, R105, R66, RZ ;  /* 0x0000004269567210 */ /* 0x000fe20007fbe0ff */
[----:B------:R-:W-:Y:S01]  /*2180*/  IMAD.X R79, RZ, RZ, R65, P6 ;  /* 0x000000ffff4f7224 */ /* 0x000fe200030e0641 */
[----:B------:R-:W-:Y:S01]  /*2190*/  LEA R102, P3, R87, UR4, 0x8 ;  /* 0x0000000457667c11 */ /* 0x000fe2000f8640ff */
[----:B------:R-:W-:Y:S01]  /*21a0*/  IMAD.SHL.U32 R65, R69, 0x40, RZ ;  /* 0x0000004045417824 */ /* 0x000fe200078e00ff */
[----:B------:R-:W-:Y:S01]  /*21b0*/  IADD3 R84, P6, PT, R105, R84, RZ ;  /* 0x0000005469547210 */ /* 0x000fe20007fde0ff */
[----:B------:R-:W-:Y:S01]  /*21c0*/  IMAD.X R87, RZ, RZ, R59, P5 ;  /* 0x000000ffff577224 */ /* 0x000fe200028e063b */
[----:B------:R-:W-:-:S02]  /*21d0*/  LEA.HI.X R56, R56, UR5, RZ, 0x2, P0 ;  /* 0x0000000538387c11 */ /* 0x000fc400080f14ff */
[----:B------:R-:W-:Y:S01]  /*21e0*/  IADD3 R100, P5, PT, R105, R100, RZ ;  /* 0x0000006469647210 */ /* 0x000fe20007fbe0ff */
[----:B------:R-:W-:Y:S01]  /*21f0*/  IMAD.X R85, RZ, RZ, R67, P6 ;  /* 0x000000ffff557224 */ /* 0x000fe200030e0643 */
[----:B------:R-:W-:Y:S02]  /*2200*/  LEA R70, P2, R70, UR4, 0x8 ;  /* 0x0000000446467c11 */ /* 0x000fe4000f8440ff */
[----:B------:R-:W-:Y:S01]  /*2210*/  LEA R120, P6, R88, UR4, 0x8 ;  /* 0x0000000458787c11 */ /* 0x000fe2000f8c40ff */
[----:B------:R-:W-:Y:S01]  /*2220*/  IMAD.X R101, RZ, RZ, R56, P5 ;  /* 0x000000ffff657224 */ /* 0x000fe200028e0638 */
[----:B------:R-:W-:Y:S02]  /*2230*/  LEA.HI.X R57, R57, UR5, RZ, 0x2, P2 ;  /* 0x0000000539397c11 */ /* 0x000fe400090f14ff */
[----:B------:R-:W-:Y:S01]  /*2240*/  IADD3 R88, P5, PT, R105, R70, RZ ;  /* 0x0000004669587210 */ /* 0x000fe20007fbe0ff */
[----:B------:R-:W-:Y:S01]  /*2250*/  IMAD.SHL.U32 R70, R3, 0x40, RZ ;  /* 0x0000004003467824 */ /* 0x000fe200078e00ff */
[----:B------:R-:W-:Y:S01]  /*2260*/  LEA R106, P4, R69, UR4, 0x8 ;  /* 0x00000004456a7c11 */ /* 0x000fe2000f8840ff */
[C---:B------:R-:W-:Y:S01]  /*2270*/  IMAD.SHL.U32 R69, R68.reuse, 0x40, RZ ;  /* 0x0000004044457824 */ /* 0x040fe200078e00ff */
[----:B------:R-:W-:Y:S01]  /*2280*/  LEA R118, P0, R68, UR4, 0x8 ;  /* 0x0000000444767c11 */ /* 0x000fe2000f8040ff */
[C---:B------:R-:W-:Y:S01]  /*2290*/  IMAD.SHL.U32 R68, R89.reuse, 0x40, RZ ;  /* 0x0000004059447824 */ /* 0x040fe200078e00ff */
[----:B------:R-:W-:Y:S01]  /*22a0*/  LEA R116, P2, R89, UR4, 0x8 ;  /* 0x0000000459747c11 */ /* 0x000fe2000f8440ff */
[----:B------:R-:W-:Y:S01]  /*22b0*/  IMAD.X R89, RZ, RZ, R57, P5 ;  /* 0x000000ffff597224 */ /* 0x000fe200028e0639 */
[----:B------:R-:W-:-:S02]  /*22c0*/  LEA.HI.X R66, R58, UR5, RZ, 0x2, P3 ;  /* 0x000000053a427c11 */ /* 0x000fc400098f14ff */
[----:B------:R-:W-:Y:S01]  /*22d0*/  IADD3 R102, P5, PT, R105, R102, RZ ;  /* 0x0000006669667210 */ /* 0x000fe20007fbe0ff */
[----:B------:R-:W0:Y:S01]  /*22e0*/  LDSM.16.M88.4 R56, [R94] ;  /* 0x000000005e38783b */ /* 0x000e220000000200 */
[----:B------:R-:W-:Y:S02]  /*22f0*/  LEA.HI.X R65, R65, UR5, RZ, 0x2, P4 ;  /* 0x0000000541417c11 */ /* 0x000fe4000a0f14ff */
[----:B------:R-:W-:Y:S01]  /*2300*/  LEA.HI.X R71, R64, UR5, RZ, 0x2, P6 ;  /* 0x0000000540477c11 */ /* 0x000fe2000b0f14ff */
[----:B------:R-:W-:Y:S01]  /*2310*/  IMAD.X R103, RZ, RZ, R66, P5 ;  /* 0x000000ffff677224 */ /* 0x000fe200028e0642 */
[----:B------:R-:W-:Y:S02]  /*2320*/  IADD3 R106, P5, PT, R105, R106, RZ ;  /* 0x0000006a696a7210 */ /* 0x000fe40007fbe0ff */
[----:B------:R-:W-:Y:S02]  /*2330*/  LEA.HI.X R69, R69, UR5, RZ, 0x2, P0 ;  /* 0x0000000545457c11 */ /* 0x000fe400080f14ff */
[----:B------:R-:W-:Y:S01]  /*2340*/  LEA.HI.X R68, R68, UR5, RZ, 0x2, P2 ;  /* 0x0000000544447c11 */ /* 0x000fe200090f14ff */
[----:B------:R-:W-:Y:S01]  /*2350*/  IMAD.X R107, RZ, RZ, R65, P5 ;  /* 0x000000ffff6b7224 */ /* 0x000fe200028e0641 */
[C---:B------:R-:W-:Y:S01]  /*2360*/  IADD3 R120, P6, PT, R105.reuse, R120, RZ ;  /* 0x0000007869787210 */ /* 0x040fe20007fde0ff */
[----:B------:R-:W1:Y:S01]  /*2370*/  LDSM.16.M88.4 R64, [R94+0x100] ;  /* 0x000100005e40783b */ /* 0x000e620000000200 */
[----:B------:R-:W-:-:S02]  /*2380*/  IADD3 R118, P0, PT, R105, R118, RZ ;  /* 0x0000007669767210 */ /* 0x000fc40007f1e0ff */
[----:B------:R-:W-:Y:S01]  /*2390*/  IADD3 R116, P2, PT, R105, R116, RZ ;  /* 0x0000007469747210 */ /* 0x000fe20007f5e0ff */
[----:B------:R-:W-:Y:S01]  /*23a0*/  IMAD.X R121, RZ, RZ, R71, P6 ;  /* 0x000000ffff797224 */ /* 0x000fe200030e0647 */
[----:B------:R-:W-:Y:S01]  /*23b0*/  LEA R114, P3, R3, UR4, 0x8 ;  /* 0x0000000403727c11 */ /* 0x000fe2000f8640ff */
[----:B------:R-:W-:Y:S01]  /*23c0*/  IMAD.X R119, RZ, RZ, R69, P0 ;  /* 0x000000ffff777224 */ /* 0x000fe200000e0645 */
[----:B------:R-:W-:Y:S01]  /*23d0*/  LEA R110, P4, R90, UR4, 0x8 ;  /* 0x000000045a6e7c11 */ /* 0x000fe2000f8840ff */
[----:B------:R-:W-:Y:S01]  /*23e0*/  IMAD.X R117, RZ, RZ, R68, P2 ;  /* 0x000000ffff757224 */ /* 0x000fe200010e0644 */
[----:B------:R-:W-:Y:S01]  /*23f0*/  LEA.HI.X R73, R70, UR5, RZ, 0x2, P3 ;  /* 0x0000000546497c11 */ /* 0x000fe200098f14ff */
[----:B------:R-:W-:Y:S01]  /*2400*/  IMAD.SHL.U32 R3, R2, 0x40, RZ ;  /* 0x0000004002037824 */ /* 0x000fe200078e00ff */
[----:B------:R-:W2:Y:S01]  /*2410*/  LDSM.16.M88.4 R68, [R94+0x200] ;  /* 0x000200005e44783b */ /* 0x000ea20000000200 */
[----:B------:R-:W-:Y:S02]  /*2420*/  IADD3 R114, P3, PT, R105, R114, RZ ;  /* 0x0000007269727210 */ /* 0x000fe40007f7e0ff */
[----:B------:R-:W-:-:S02]  /*2430*/  LEA.HI.X R72, R72, UR5, RZ, 0x2, P4 ;  /* 0x0000000548487c11 */ /* 0x000fc4000a0f14ff */
[C---:B------:R-:W-:Y:S01]  /*2440*/  IADD3 R110, P4, PT, R105.reuse, R110, RZ ;  /* 0x0000006e696e7210 */ /* 0x040fe20007f9e0ff */
[----:B------:R-:W-:Y:S01]  /*2450*/  IMAD.X R115, RZ, RZ, R73, P3 ;  /* 0x000000ffff737224 */ /* 0x000fe200018e0649 */
[----:B------:R-:W-:Y:S02]  /*2460*/  LEA R2, P5, R2, UR4, 0x8 ;  /* 0x0000000402027c11 */ /* 0x000fe4000f8a40ff */
[C---:B------:R-:W-:Y:S01]  /*2470*/  LEA R74, P6, R0.reuse, UR4, 0x8 ;  /* 0x00000004004a7c11 */ /* 0x040fe2000f8c40ff */
[----:B------:R-:W-:Y:S01]  /*2480*/  IMAD.X R111, RZ, RZ, R72, P4 ;  /* 0x000000ffff6f7224 */ /* 0x000fe200020e0648 */
[C---:B------:R-:W-:Y:S01]  /*2490*/  IADD3 R112, P3, PT, R105.reuse, R2, RZ ;  /* 0x0000000269707210 */ /* 0x040fe20007f7e0ff */
[----:B------:R-:W-:Y:S01]  /*24a0*/  IMAD.SHL.U32 R0, R0, 0x40, RZ ;  /* 0x0000004000007824 */ /* 0x000fe200078e00ff */
[----:B------:R-:W-:Y:S02]  /*24b0*/  IADD3 R2, P4, PT, R105, R74, RZ ;  /* 0x0000004a69027210 */ /* 0x000fe40007f9e0ff */
[----:B------:R-:W3:Y:S01]  /*24c0*/  LDSM.16.M88.4 R72, [R94+0x300] ;  /* 0x000300005e48783b */ /* 0x000ee20000000200 */
[C---:B------:R-:W-:Y:S01]  /*24d0*/  LEA R90, P0, R91.reuse, UR4, 0x8 ;  /* 0x000000045b5a7c11 */ /* 0x040fe2000f8040ff */
[----:B------:R-:W-:Y:S01]  /*24e0*/  IMAD.SHL.U32 R91, R91, 0x40, RZ ;  /* 0x000000405b5b7824 */ /* 0x000fe200078e00ff */
[C---:B------:R-:W-:Y:S01]  /*24f0*/  LEA R104, P2, R92.reuse, UR4, 0x8 ;  /* 0x000000045c687c11 */ /* 0x040fe2000f8440ff */
[----:B0-----:R-:W-:Y:S01]  /*2500*/  STG.E desc[UR12][R108.64+0x80], R56 ;  /* 0x000080386c007986 */ /* 0x001fe2000c10190c */
[----:B------:R-:W-:Y:S01]  /*2510*/  LEA.HI.X R3, R3, UR5, RZ, 0x2, P5 ;  /* 0x0000000503037c11 */ /* 0x000fe2000a8f14ff */
[----:B------:R-:W-:Y:S01]  /*2520*/  IMAD.SHL.U32 R92, R92, 0x40, RZ ;  /* 0x000000405c5c7824 */ /* 0x000fe200078e00ff */
[----:B------:R-:W-:Y:S01]  /*2530*/  IADD3 R90, P5, PT, R105, R90, RZ ;  /* 0x0000005a695a7210 */ /* 0x000fe20007fbe0ff */
[----:B------:R-:W-:Y:S01]  /*2540*/  STG.E desc[UR12][R32.64], R5 ;  /* 0x0000000520007986 */ /* 0x000fe2000c10190c */
[----:B------:R-:W-:Y:S01]  /*2550*/  LEA.HI.X R91, R91, UR5, RZ, 0x2, P0 ;  /* 0x000000055b5b7c11 */ /* 0x000fe200080f14ff */
[----:B------:R-:W-:Y:S01]  /*2560*/  IMAD.X R113, RZ, RZ, R3, P3 ;  /* 0x000000ffff717224 */ /* 0x000fe200018e0603 */
[----:B------:R-:W-:Y:S01]  /*2570*/  LEA.HI.X R0, R0, UR5, RZ, 0x2, P6 ;  /* 0x0000000500007c11 */ /* 0x000fe2000b0f14ff */
[----:B------:R-:W-:Y:S01]  /*2580*/  STG.E desc[UR12][R32.64+0x80], R57 ;  /* 0x0000803920007986 */ /* 0x000fe2000c10190c */
[----:B------:R-:W-:Y:S01]  /*2590*/  IADD3 R104, P3, PT, R105, R104, RZ ;  /* 0x0000006869687210 */ /* 0x000fe20007f7e0ff */
[----:B------:R-:W-:Y:S01]  /*25a0*/  IMAD.X R91, RZ, RZ, R91, P5 ;  /* 0x000000ffff5b7224 */ /* 0x000fe200028e065b */
[----:B------:R-:W-:Y:S01]  /*25b0*/  LEA.HI.X R92, R92, UR5, RZ, 0x2, P2 ;  /* 0x000000055c5c7c11 */ /* 0x000fe200090f14ff */
[----:B------:R-:W-:Y:S01]  /*25c0*/  STG.E desc[UR12][R36.64], R6 ;  /* 0x0000000624007986 */ /* 0x000fe2000c10190c */
[----:B------:R-:W-:-:S03]  /*25d0*/  IMAD.X R3, RZ, RZ, R0, P4 ;  /* 0x000000ffff037224 */ /* 0x000fc600020e0600 */
[----:B------:R-:W-:Y:S01]  /*25e0*/  STG.E desc[UR12][R36.64+0x80], R58 ;  /* 0x0000803a24007986 */ /* 0x000fe2000c10190c */
[----:B------:R-:W-:-:S03]  /*25f0*/  IMAD.X R105, RZ, RZ, R92, P3 ;  /* 0x000000ffff697224 */ /* 0x000fc600018e065c */
[----:B------:R-:W-:Y:S04]  /*2600*/  STG.E desc[UR12][R34.64], R7 ;  /* 0x0000000722007986 */ /* 0x000fe8000c10190c */
[----:B------:R-:W-:Y:S04]  /*2610*/  STG.E desc[UR12][R34.64+0x80], R59 ;  /* 0x0000803b22007986 */ /* 0x000fe8000c10190c */
[----:B------:R-:W-:Y:S04]  /*2620*/  STG.E desc[UR12][R38.64], R8 ;  /* 0x0000000826007986 */ /* 0x000fe8000c10190c */
[----:B-1----:R-:W-:Y:S04]  /*2630*/  STG.E desc[UR12][R38.64+0x80], R64 ;  /* 0x0000804026007986 */ /* 0x002fe8000c10190c */
[----:B------:R-:W0:Y:S04]  /*2640*/  LDSM.16.M88.4 R4, [R94+0x500] ;  /* 0x000500005e04783b */ /* 0x000e280000000200 */
[----:B------:R-:W-:Y:S04]  /*2650*/  STG.E desc[UR12][R44.64], R9 ;  /* 0x000000092c007986 */ /* 0x000fe8000c10190c */
[----:B------:R-:W-:Y:S04]  /*2660*/  STG.E desc[UR12][R44.64+0x80], R65 ;  /* 0x000080412c007986 */ /* 0x000fe8000c10190c */
[----:B------:R-:W-:Y:S04]  /*2670*/  STG.E desc[UR12][R42.64], R10 ;  /* 0x0000000a2a007986 */ /* 0x000fe8000c10190c */
[----:B------:R-:W-:Y:S04]  /*2680*/  STG.E desc[UR12][R42.64+0x80], R66 ;  /* 0x000080422a007986 */ /* 0x000fe8000c10190c */
[----:B------:R-:W-:Y:S04]  /*2690*/  STG.E desc[UR12][R40.64], R11 ;  /* 0x0000000b28007986 */ /* 0x000fe8000c10190c */
[----:B------:R-:W-:Y:S04]  /*26a0*/  STG.E desc[UR12][R40.64+0x80], R67 ;  /* 0x0000804328007986 */ /* 0x000fe8000c10190c */
[----:B------:R-:W-:Y:S04]  /*26b0*/  STG.E desc[UR12][R46.64], R12 ;  /* 0x0000000c2e007986 */ /* 0x000fe8000c10190c */
[----:B--2---:R-:W-:Y:S04]  /*26c0*/  STG.E desc[UR12][R46.64+0x80], R68 ;  /* 0x000080442e007986 */ /* 0x004fe8000c10190c */
[----:B------:R-:W1:Y:S04]  /*26d0*/  LDSM.16.M88.4 R8, [R94+0x600] ;  /* 0x000600005e08783b */ /* 0x000e680000000200 */
[----:B------:R-:W-:Y:S04]  /*26e0*/  STG.E desc[UR12][R48.64], R13 ;  /* 0x0000000d30007986 */ /* 0x000fe8000c10190c */
[----:B------:R-:W-:Y:S04]  /*26f0*/  STG.E desc[UR12][R48.64+0x80], R69 ;  /* 0x0000804530007986 */ /* 0x000fe8000c10190c */
[----:B------:R-:W-:Y:S04]  /*2700*/  STG.E desc[UR12][R50.64], R14 ;  /* 0x0000000e32007986 */ /* 0x000fe8000c10190c */
[----:B------:R-:W-:Y:S04]  /*2710*/  STG.E desc[UR12][R50.64+0x80], R70 ;  /* 0x0000804632007986 */ /* 0x000fe8000c10190c */
[----:B------:R-:W-:Y:S04]  /*2720*/  STG.E desc[UR12][R52.64], R15 ;  /* 0x0000000f34007986 */ /* 0x000fe8000c10190c */
[----:B------:R-:W2:Y:S04]  /*2730*/  LDSM.16.M88.4 R12, [R94+0x700] ;  /* 0x000700005e0c783b */ /* 0x000ea80000000200 */
[----:B------:R4:W-:Y:S04]  /*2740*/  STG.E desc[UR12][R52.64+0x80], R71 ;  /* 0x0000804734007986 */ /* 0x0009e8000c10190c */
[----:B------:R4:W-:Y:S04]  /*2750*/  STG.E desc[UR12][R54.64], R16 ;  /* 0x0000001036007986 */ /* 0x0009e8000c10190c */
[----:B---3--:R4:W-:Y:S04]  /*2760*/  STG.E desc[UR12][R54.64+0x80], R72 ;  /* 0x0000804836007986 */ /* 0x0089e8000c10190c */
[----:B------:R4:W-:Y:S04]  /*2770*/  STG.E desc[UR12][R60.64], R17 ;  /* 0x000000113c007986 */ /* 0x0009e8000c10190c */
        /* <DEDUP_REMOVED lines=14> */
[----:B0-----:R4:W-:Y:S04]  /*2860*/  STG.E desc[UR12][R88.64+0x80], R4 ;  /* 0x0000800458007986 */ /* 0x0019e8000c10190c */
[----:B------:R4:W-:Y:S04]  /*2870*/  STG.E desc[UR12][R102.64], R25 ;  /* 0x0000001966007986 */ /* 0x0009e8000c10190c */
[----:B------:R4:W-:Y:S04]  /*2880*/  STG.E desc[UR12][R102.64+0x80], R5 ;  /* 0x0000800566007986 */ /* 0x0009e8000c10190c */
[----:B------:R4:W-:Y:S04]  /*2890*/  STG.E desc[UR12][R106.64], R26 ;  /* 0x0000001a6a007986 */ /* 0x0009e8000c10190c */
[----:B------:R4:W-:Y:S04]  /*28a0*/  STG.E desc[UR12][R106.64+0x80], R6 ;  /* 0x000080066a007986 */ /* 0x0009e8000c10190c */
[----:B------:R4:W-:Y:S04]  /*28b0*/  STG.E desc[UR12][R120.64], R27 ;  /* 0x0000001b78007986 */ /* 0x0009e8000c10190c */
[----:B------:R4:W-:Y:S04]  /*28c0*/  STG.E desc[UR12][R120.64+0x80], R7 ;  /* 0x0000800778007986 */ /* 0x0009e8000c10190c */
[----:B------:R4:W-:Y:S04]  /*28d0*/  STG.E desc[UR12][R118.64], R28 ;  /* 0x0000001c76007986 */ /* 0x0009e8000c10190c */
[----:B-1----:R4:W-:Y:S04]  /*28e0*/  STG.E desc[UR12][R118.64+0x80], R8 ;  /* 0x0000800876007986 */ /* 0x0029e8000c10190c */
[----:B------:R4:W-:Y:S04]  /*28f0*/  STG.E desc[UR12][R116.64], R29 ;  /* 0x0000001d74007986 */ /* 0x0009e8000c10190c */
[----:B------:R4:W-:Y:S04]  /*2900*/  STG.E desc[UR12][R116.64+0x80], R9 ;  /* 0x0000800974007986 */ /* 0x0009e8000c10190c */
[----:B------:R4:W-:Y:S04]  /*2910*/  STG.E desc[UR12][R114.64], R30 ;  /* 0x0000001e72007986 */ /* 0x0009e8000c10190c */
[----:B------:R4:W-:Y:S04]  /*2920*/  STG.E desc[UR12][R114.64+0x80], R10 ;  /* 0x0000800a72007986 */ /* 0x0009e8000c10190c */
[----:B------:R4:W-:Y:S04]  /*2930*/  STG.E desc[UR12][R110.64], R31 ;  /* 0x0000001f6e007986 */ /* 0x0009e8000c10190c */
[----:B------:R4:W-:Y:S04]  /*2940*/  STG.E desc[UR12][R110.64+0x80], R11 ;  /* 0x0000800b6e007986 */ /* 0x0009e8000c10190c */
[----:B------:R4:W-:Y:S04]  /*2950*/  STG.E desc[UR12][R112.64], R80 ;  /* 0x0000005070007986 */ /* 0x0009e8000c10190c */
[----:B--2---:R4:W-:Y:S04]  /*2960*/  STG.E desc[UR12][R112.64+0x80], R12 ;  /* 0x0000800c70007986 */ /* 0x0049e8000c10190c */
[----:B------:R4:W-:Y:S04]  /*2970*/  STG.E desc[UR12][R90.64], R81 ;  /* 0x000000515a007986 */ /* 0x0009e8000c10190c */
[----:B------:R4:W-:Y:S04]  /*2980*/  STG.E desc[UR12][R90.64+0x80], R13 ;  /* 0x0000800d5a007986 */ /* 0x0009e8000c10190c */
[----:B------:R4:W-:Y:S04]  /*2990*/  STG.E desc[UR12][R2.64], R82 ;  /* 0x0000005202007986 */ /* 0x0009e8000c10190c */
[----:B------:R4:W-:Y:S04]  /*29a0*/  STG.E desc[UR12][R2.64+0x80], R14 ;  /* 0x0000800e02007986 */ /* 0x0009e8000c10190c */
[----:B------:R4:W-:Y:S04]  /*29b0*/  STG.E desc[UR12][R104.64], R83 ;  /* 0x0000005368007986 */ /* 0x0009e8000c10190c */
[----:B------:R4:W-:Y:S01]  /*29c0*/  STG.E desc[UR12][R104.64+0x80], R15 ;  /* 0x0000800f68007986 */ /* 0x0009e2000c10190c */
[----:B------:R-:W-:Y:S06]  /*29d0*/  BAR.SYNC.DEFER_BLOCKING 0x0 ;  /* 0x0000000000007b1d */ /* 0x000fec0000010000 */
[----:B------:R-:W-:Y:S05]  /*29e0*/  @P1 BRA `(.L_x_8) ;  /* 0x00000000009c1947 */ /* 0x000fea0003800000 */
[----:B------:R-:W-:Y:S01]  /*29f0*/  NOP ;  /* 0x0000000000007918 */ /* 0x000fe20000000000 */
[----:B------:R-:W-:Y:S01]  /*2a00*/  UMOV UR4, 0x50 ;  /* 0x0000005000047882 */ /* 0x000fe20000000000 */
[----:B------:R-:W-:Y:S01]  /*2a10*/  IMAD.U32 R0, RZ, RZ, UR11 ;  /* 0x0000000bff007e24 */ /* 0x000fe2000f8e00ff */
[----:B------:R-:W-:Y:S01]  /*2a20*/  ULEA UR9, UR9, UR4, 0x18 ;  /* 0x0000000409097291 */ /* 0x000fe2000f8ec0ff */
[----:B----4-:R-:W-:Y:S02]  /*2a30*/  IMAD.MOV.U32 R3, RZ, RZ, 0x3 ;  /* 0x00000003ff037424 */ /* 0x010fe400078e00ff */
[----:B------:R-:W-:Y:S01]  /*2a40*/  IMAD.MOV.U32 R7, RZ, RZ, 0x1 ;  /* 0x00000001ff077424 */ /* 0x000fe200078e00ff */
[----:B------:R-:W-:-:S04]  /*2a50*/  LOP3.LUT R0, R0, 0xffff, RZ, 0xc0, !PT ;  /* 0x0000ffff00007812 */ /* 0x000fc800078ec0ff */
[----:B------:R-:W-:Y:S01]  /*2a60*/  SHF.R.U32.HI R0, RZ, 0x5, R0 ;  /* 0x00000005ff007819 */ /* 0x000fe20000011600 */
[----:B------:R-:W0:Y:S04]  /*2a70*/  LDS R5, [UR9] ;  /* 0x00000009ff057984 */ /* 0x000e280008000800 */
[----:B------:R-:W-:Y:S01]  /*2a80*/  VIADD R2, R0, 0x10 ;  /* 0x0000001000027836 */ /* 0x000fe20000000000 */
[----:B------:R-:W-:-:S04]  /*2a90*/  SHF.L.U32 R0, R3, R0, RZ ;  /* 0x0000000003007219 */ /* 0x000fc800000006ff */
[----:B------:R-:W-:-:S04]  /*2aa0*/  SHF.L.U32 R3, R7, R2, RZ ;  /* 0x0000000207037219 */ /* 0x000fc800000006ff */
[----:B------:R-:W-:-:S04]  /*2ab0*/  LOP3.LUT R0, R3, R0, RZ, 0xfc, !PT ;  /* 0x0000000003007212 */ /* 0x000fc800078efcff */
[C---:B------:R-:W-:Y:S02]  /*2ac0*/  LOP3.LUT R2, R0.reuse, 0xffff, RZ, 0xc0, !PT ;  /* 0x0000ffff00027812 */ /* 0x040fe400078ec0ff */
[----:B0-----:R-:W-:-:S04]  /*2ad0*/  LOP3.LUT R3, R0, 0xffff, R5, 0x80, !PT ;  /* 0x0000ffff00037812 */ /* 0x001fc800078e8005 */
[----:B------:R-:W-:-:S13]  /*2ae0*/  ISETP.NE.AND P0, PT, R3, R2, PT ;  /* 0x000000020300720c */ /* 0x000fda0003f05270 */
[----:B------:R-:W-:Y:S05]  /*2af0*/  @P0 BRA `(.L_x_9) ;  /* 0x0000000000500947 */ /* 0x000fea0003800000 */
[----:B------:R-:W-:Y:S02]  /*2b00*/  SHF.R.U32.HI R5, RZ, 0x10, R5 ;  /* 0x00000010ff057819 */ /* 0x000fe40000011605 */
[----:B------:R-:W-:-:S04]  /*2b10*/  SHF.R.U32.HI R2, RZ, 0x10, R0 ;  /* 0x00000010ff027819 */ /* 0x000fc80000011600 */
[----:B------:R-:W-:-:S04]  /*2b20*/  LOP3.LUT R5, R5, R2, RZ, 0xc0, !PT ;  /* 0x0000000205057212 */ /* 0x000fc800078ec0ff */
[----:B------:R-:W-:-:S13]  /*2b30*/  ISETP.NE.AND P0, PT, R5, R2, PT ;  /* 0x000000020500720c */ /* 0x000fda0003f05270 */
[----:B------:R-:W-:Y:S05]  /*2b40*/  @P0 BRA `(.L_x_10) ;  /* 0x0000000000300947 */ /* 0x000fea0003800000 */
[----:B------:R-:W-:Y:S01]  /*2b50*/  R2UR UR4, R0 ;  /* 0x00000000000472ca */ /* 0x000fe200000e0000 */
[----:B------:R-:W-:Y:S01]  /*2b60*/  VOTEU.ANY UR5, UPT, PT ;  /* 0x0000000000057886 */ /* 0x000fe200038e0100 */
[----:B------:R-:W0:Y:S01]  /*2b70*/  S2R R0, SR_LANEID ;  /* 0x0000000000007919 */ /* 0x000e220000000000 */
[----:B------:R-:W-:-:S10]  /*2b80*/  UFLO.U32 UR5, UR5 ;  /* 0x00000005000572bd */ /* 0x000fd400080e0000 */
[----:B------:R-:W-:-:S06]  /*2b90*/  ULOP3.LUT UR4, URZ, UR4, URZ, 0x33, !UPT ;  /* 0x00000004ff047292 */ /* 0x000fcc000f8e33ff */
[----:B------:R-:W-:-:S04]  /*2ba0*/  IMAD.U32 R2, RZ, RZ, UR4 ;  /* 0x00000004ff027e24 */ /* 0x000fc8000f8e00ff */
[----:B------:R-:W1:Y:S02]  /*2bb0*/  REDUX UR6, R2 ;  /* 0x00000000020673c4 */ /* 0x000e640000000000 */
[----:B------:R2:W-:Y:S01]  /*2bc0*/  UTCATOMSWS.AND URZ, UR4 ;  /* 0x0000000400ff79e3 */ /* 0x0005e20008000000 */
[----:B0-----:R-:W-:Y:S01]  /*2bd0*/  ISETP.EQ.U32.AND P0, PT, R0, UR5, PT ;  /* 0x0000000500007c0c */ /* 0x001fe2000bf02070 */
[----:B-1----:R-:W-:-:S12]  /*2be0*/  IMAD.U32 R0, RZ, RZ, UR6 ;  /* 0x00000006ff007e24 */ /* 0x002fd8000f8e00ff */
[----:B------:R2:W-:Y:S01]  /*2bf0*/  @P0 ATOMS.AND RZ, [UR9], R0 ;  /* 0x00000000ffff098c */ /* 0x0005e2000a800009 */
[----:B------:R-:W-:Y:S05]  /*2c00*/  BRA `(.L_x_8) ;  /* 0x0000000000147947 */ /* 0x000fea0003800000 */
.L_x_10:
[----:B------:R-:W-:-:S07]  /*2c10*/  MOV R2, 0x2c30 ;  /* 0x00002c3000027802 */ /* 0x000fce0000000f00 */
[----:B------:R-:W-:Y:S05]  /*2c20*/  CALL.REL.NOINC `($__internal_0_$__cuda_sm10x_tcgen05_guardrail_trap_col_being_dealloced_not_returned_by_alloc) ;  /* 0x0000000000207944 */ /* 0x000fea0003c00000 */
[----:B------:R-:W-:Y:S05]  /*2c30*/  BRA `(.L_x_8) ;  /* 0x0000000000087947 */ /* 0x000fea0003800000 */
.L_x_9:
[----:B------:R-:W-:-:S07]  /*2c40*/  MOV R2, 0x2c60 ;  /* 0x00002c6000027802 */ /* 0x000fce0000000f00 */
[----:B------:R-:W-:Y:S05]  /*2c50*/  CALL.REL.NOINC `($__internal_2_$__cuda_sm10x_tcgen05_guardrail_trap_unallocated_columns_being_dealloced) ;  /* 0x00000000002c7944 */ /* 0x000fea0003c00000 */
.L_x_8:
[----:B------:R-:W-:Y:S01]  /*2c60*/  NOP ;  /* 0x0000000000007918 */ /* 0x000fe20000000000 */
[----:B--2---:R-:W-:Y:S05]  /*2c70*/  EXIT ;  /* 0x000000000000794d */ /* 0x004fea0003800000 */
.L_x_7:
[----:B------:R-:W1:Y:S02]  /*2c80*/  SYNCS.PHASECHK.TRANS64.TRYWAIT P0, [UR10+0x1800], RZ ;  /* 0x001800ffff0075a7 */ /* 0x000e64000800110a */
[----:B-1----:R-:W-:Y:S05]  /*2c90*/  @!P0 BRA `(.L_x_7) ;  /* 0xfffffffc00f88947 */ /* 0x002fea000383ffff */
[----:B------:R-:W-:Y:S05]  /*2ca0*/  BRA `(.L_x_11) ;  /* 0xffffffec00187947 */ /* 0x000fea000383ffff */
        .weak           $__internal_0_$__cuda_sm10x_tcgen05_guardrail_trap_col_being_dealloced_not_returned_by_alloc
        .type           $__internal_0_$__cuda_sm10x_tcgen05_guardrail_trap_col_being_dealloced_not_returned_by_alloc,@function
        .size           $__internal_0_$__cuda_sm10x_tcgen05_guardrail_trap_col_being_dealloced_not_returned_by_alloc,($__internal_1_$__cuda_sm10x_tcgen05_guardrail_trap_phase_invalid_during_alloc - $__internal_0_$__cuda_sm10x_tcgen05_guardrail_trap_col_being_dealloced_not_returned_by_alloc)
$__internal_0_$__cuda_sm10x_tcgen05_guardrail_trap_col_being_dealloced_not_returned_by_alloc:
[----:B------:R-:W-:Y:S05]  /*2cb0*/  BPT.TRAP 0x1 ;  /* 0x000000040000795c */ /* 0x000fea0000300000 */
[----:B------:R-:W-:-:S04]  /*2cc0*/  IMAD.MOV.U32 R3, RZ, RZ, 0x0 ;  /* 0x00000000ff037424 */ /* 0x000fc800078e00ff */
[----:B------:R-:W-:Y:S05]  /*2cd0*/  RET.REL.NODEC R2 `(gluon_mma) ;  /* 0xffffffd002c87950 */ /* 0x000fea0003c3ffff */
        .weak           $__internal_1_$__cuda_sm10x_tcgen05_guardrail_trap_phase_invalid_during_alloc
        .type           $__internal_1_$__cuda_sm10x_tcgen05_guardrail_trap_phase_invalid_during_alloc,@function
        .size           $__internal_1_$__cuda_sm10x_tcgen05_guardrail_trap_phase_invalid_during_alloc,($__internal_2_$__cuda_sm10x_tcgen05_guardrail_trap_unallocated_columns_being_dealloced - $__internal_1_$__cuda_sm10x_tcgen05_guardrail_trap_phase_invalid_during_alloc)
$__internal_1_$__cuda_sm10x_tcgen05_guardrail_trap_phase_invalid_during_alloc:
[----:B------:R-:W-:Y:S05]  /*2ce0*/  BPT.TRAP 0x1 ;  /* 0x000000040000795c */ /* 0x000fea0000300000 */
[----:B------:R-:W-:-:S04]  /*2cf0*/  IMAD.MOV.U32 R3, RZ, RZ, 0x0 ;  /* 0x00000000ff037424 */ /* 0x000fc800078e00ff */
[----:B------:R-:W-:Y:S05]  /*2d00*/  RET.REL.NODEC R2 `(gluon_mma) ;  /* 0xffffffd002bc7950 */ /* 0x000fea0003c3ffff */
        .weak           $__internal_2_$__cuda_sm10x_tcgen05_guardrail_trap_unallocated_columns_being_dealloced
        .type           $__internal_2_$__cuda_sm10x_tcgen05_guardrail_trap_unallocated_columns_being_dealloced,@function
        .size           $__internal_2_$__cuda_sm10x_tcgen05_guardrail_trap_unallocated_columns_being_dealloced,(.L_x_15 - $__internal_2_$__cuda_sm10x_tcgen05_guardrail_trap_unallocated_columns_being_dealloced)
$__internal_2_$__cuda_sm10x_tcgen05_guardrail_trap_unallocated_columns_being_dealloced:
[----:B------:R-:W-:Y:S05]  /*2d10*/  BPT.TRAP 0x1 ;  /* 0x000000040000795c */ /* 0x000fea0000300000 */
[----:B------:R-:W-:-:S04]  /*2d20*/  IMAD.MOV.U32 R3, RZ, RZ, 0x0 ;  /* 0x00000000ff037424 */ /* 0x000fc800078e00ff */
[----:B------:R-:W-:Y:S05]  /*2d30*/  RET.REL.NODEC R2 `(gluon_mma) ;  /* 0xffffffd002b07950 */ /* 0x000fea0003c3ffff */
.L_x_12:
[----:B------:R-:W-:-:S00]  /*2d40*/  BRA `(.L_x_12) ;  /* 0xfffffffc00fc7947 */ /* 0x000fc0000383ffff */
[----:B------:R-:W-:-:S00]  /*2d50*/  NOP ;  /* 0x0000000000007918 */ /* 0x000fc00000000000 */
        /* <DEDUP_REMOVED lines=10> */
.L_x_15:


//--------------------- .nv.shared.gluon_mma      --------------------------
	.section	.nv.shared.gluon_mma,"aw",@nobits
	.sectionflags	@""
	.align	16
	.zero		1024


//--------------------- .nv.shared.reserved.0     --------------------------
	.section	.nv.shared.reserved.0,"aw",@nobits
	.align	8
	.weak		__nv_reservedSMEM_offset_0_alias
	.size		__nv_reservedSMEM_offset_0_alias, 0, 64
	.other		__nv_reservedSMEM_offset_0_alias,@"STO_CUDA_RESERVED_SHARED STV_DEFAULT"
__nv_reservedSMEM_offset_0_alias:
	.zero		0
.nv.shared.reserved.0:
	.zero		64
	.weak		__nv_reservedSMEM_allocation_phase
	.type		__nv_reservedSMEM_allocation_phase,@object
	.size		__nv_reservedSMEM_allocation_phase,(.L_0 - __nv_reservedSMEM_allocation_phase)
__nv_reservedSMEM_allocation_phase:
	.zero		1
.L_0:
	.zero		7
	.weak		__nv_reservedSMEM_devtool_atexit_pc
	.type		__nv_reservedSMEM_devtool_atexit_pc,@object
	.size		__nv_reservedSMEM_devtool_atexit_pc,(__nv_reservedSMEM_allocation_mask - __nv_reservedSMEM_devtool_atexit_pc)
__nv_reservedSMEM_devtool_atexit_pc:
	.zero		8
	.weak		__nv_reservedSMEM_allocation_mask
	.type		__nv_reservedSMEM_allocation_mask,@object
	.size		__nv_reservedSMEM_allocation_mask,(.L_2 - __nv_reservedSMEM_allocation_mask)
__nv_reservedSMEM_allocation_mask:
	.zero		4
.L_2:


//--------------------- .nv.constant0.gluon_mma   --------------------------
	.section	.nv.constant0.gluon_mma,"a",@progbits
	.sectionflags	@""
	.align	4
.nv.constant0.gluon_mma:
	.zero		936


//--------------------- SYMBOLS --------------------------

	.type		.nv.reservedSmem.offset0,@object
	.size		.nv.reservedSmem.offset0,0x4
	.type		.nv.reservedSmem.cap,@object
	.size		.nv.reservedSmem.cap,0x4
